//
// Generated by NVIDIA NVVM Compiler
//
// Compiler Build ID: CL-36424714
// Cuda compilation tools, release 13.0, V13.0.88
// Based on NVVM 20.0.0
//

.version 9.0
.target sm_100
.address_size 64

	// .globl	_Z9histogramPxPiix
.extern .shared .align 16 .b8 R[];

.visible .entry _Z9histogramPxPiix(
	.param .u64 .ptr .align 1 _Z9histogramPxPiix_param_0,
	.param .u64 .ptr .align 1 _Z9histogramPxPiix_param_1,
	.param .u32 _Z9histogramPxPiix_param_2,
	.param .u64 _Z9histogramPxPiix_param_3
)
{
	.reg .pred 	%p<17>;
	.reg .b32 	%r<105>;
	.reg .b32 	%f<26>;
	.reg .b64 	%rd<23>;

	ld.param.u64 	%rd7, [_Z9histogramPxPiix_param_0];
	ld.param.u64 	%rd9, [_Z9histogramPxPiix_param_1];
	ld.param.u32 	%r28, [_Z9histogramPxPiix_param_2];
	ld.param.u64 	%rd8, [_Z9histogramPxPiix_param_3];
	cvta.to.global.u64 	%rd1, %rd9;
	mov.u32 	%r1, %ntid.x;
	mov.u32 	%r104, %tid.x;
	mov.u32 	%r29, %ctaid.x;
	shl.b32 	%r30, %r28, 2;
	mov.u32 	%r31, R;
	add.s32 	%r3, %r31, %r30;
	mad.lo.s32 	%r32, %r1, %r29, %r104;
	cvt.u64.u32 	%rd2, %r32;
	setp.ge.s32 	%p1, %r104, %r28;
	@%p1 bra 	$L__BB0_7;
	add.s32 	%r33, %r104, %r1;
	max.u32 	%r34, %r28, %r33;
	setp.lt.u32 	%p2, %r33, %r28;
	selp.u32 	%r35, 1, 0, %p2;
	add.s32 	%r36, %r33, %r35;
	sub.s32 	%r37, %r34, %r36;
	div.u32 	%r38, %r37, %r1;
	add.s32 	%r4, %r38, %r35;
	and.b32  	%r39, %r4, 3;
	setp.eq.s32 	%p3, %r39, 3;
	mov.u32 	%r100, %r104;
	@%p3 bra 	$L__BB0_4;
	add.s32 	%r40, %r4, 1;
	and.b32  	%r41, %r40, 3;
	shl.b32 	%r42, %r104, 2;
	add.s32 	%r44, %r42, %r30;
	add.s32 	%r98, %r31, %r44;
	shl.b32 	%r6, %r1, 2;
	neg.s32 	%r97, %r41;
	mad.lo.s32 	%r100, %r1, %r41, %r104;
$L__BB0_3:
	.pragma "nounroll";
	mov.b32 	%r46, 0;
	st.shared.u32 	[%r98], %r46;
	add.s32 	%r98, %r98, %r6;
	add.s32 	%r97, %r97, 1;
	setp.ne.s32 	%p4, %r97, 0;
	@%p4 bra 	$L__BB0_3;
$L__BB0_4:
	setp.lt.u32 	%p5, %r4, 3;
	@%p5 bra 	$L__BB0_7;
	shl.b32 	%r50, %r1, 2;
$L__BB0_6:
	shl.b32 	%r47, %r100, 2;
	add.s32 	%r48, %r3, %r47;
	mov.b32 	%r49, 0;
	st.shared.u32 	[%r48], %r49;
	add.s32 	%r51, %r48, %r50;
	st.shared.u32 	[%r51], %r49;
	add.s32 	%r52, %r51, %r50;
	st.shared.u32 	[%r52], %r49;
	add.s32 	%r53, %r52, %r50;
	st.shared.u32 	[%r53], %r49;
	add.s32 	%r100, %r50, %r100;
	setp.lt.s32 	%p6, %r100, %r28;
	@%p6 bra 	$L__BB0_6;
$L__BB0_7:
	bar.sync 	0;
	setp.le.s64 	%p7, %rd8, %rd2;
	@%p7 bra 	$L__BB0_9;
	cvta.to.global.u64 	%rd10, %rd7;
	shl.b64 	%rd11, %rd2, 3;
	add.s64 	%rd12, %rd10, %rd11;
	ld.global.u32 	%r55, [%rd12];
	cvt.rn.f32.s32 	%f1, %r28;
	setp.lt.s32 	%p8, %r28, 1;
	mul.f32 	%f2, %f1, 0f4B000000;
	selp.f32 	%f3, %f2, %f1, %p8;
	selp.f32 	%f4, 0fC1B80000, 0f00000000, %p8;
	mov.b32 	%r58, %f3;
	add.s32 	%r59, %r58, -1060439283;
	and.b32  	%r60, %r59, -8388608;
	sub.s32 	%r61, %r58, %r60;
	mov.b32 	%f5, %r61;
	cvt.rn.f32.s32 	%f6, %r60;
	fma.rn.f32 	%f7, %f6, 0f34000000, %f4;
	add.f32 	%f8, %f5, 0fBF800000;
	fma.rn.f32 	%f9, %f8, 0f3DC6B27F, 0fBE2C7F30;
	fma.rn.f32 	%f10, %f9, %f8, 0f3E2FCF2A;
	fma.rn.f32 	%f11, %f10, %f8, 0fBE374E43;
	fma.rn.f32 	%f12, %f11, %f8, 0f3E520BF4;
	fma.rn.f32 	%f13, %f12, %f8, 0fBE763C8B;
	fma.rn.f32 	%f14, %f13, %f8, 0f3E93BF99;
	fma.rn.f32 	%f15, %f14, %f8, 0fBEB8AA49;
	fma.rn.f32 	%f16, %f15, %f8, 0f3EF6384A;
	fma.rn.f32 	%f17, %f16, %f8, 0fBF38AA3B;
	mul.f32 	%f18, %f8, %f17;
	mul.f32 	%f19, %f8, %f18;
	fma.rn.f32 	%f20, %f8, 0f3FB8AA3B, %f19;
	add.f32 	%f21, %f7, %f20;
	setp.gt.u32 	%p9, %r58, 2139095039;
	fma.rn.f32 	%f22, %f3, 0f7F800000, 0f7F800000;
	selp.f32 	%f23, %f22, %f21, %p9;
	setp.eq.f32 	%p10, %f3, 0f00000000;
	cvt.rpi.f32.f32 	%f24, %f23;
	selp.f32 	%f25, 0fFF800000, %f24, %p10;
	cvt.rzi.u32.f32 	%r57, %f25;
	mov.b32 	%r56, 0;
	// begin inline asm
	bfe.u32 %r54, %r55, %r56, %r57;
	// end inline asm
	shl.b32 	%r62, %r54, 2;
	add.s32 	%r63, %r3, %r62;
	atom.shared.add.u32 	%r64, [%r63], 1;
$L__BB0_9:
	setp.ge.s32 	%p11, %r104, %r28;
	bar.sync 	0;
	@%p11 bra 	$L__BB0_16;
	add.s32 	%r65, %r104, %r1;
	max.u32 	%r66, %r28, %r65;
	setp.lt.u32 	%p12, %r65, %r28;
	selp.u32 	%r67, 1, 0, %p12;
	add.s32 	%r68, %r65, %r67;
	sub.s32 	%r69, %r66, %r68;
	div.u32 	%r70, %r69, %r1;
	add.s32 	%r16, %r70, %r67;
	and.b32  	%r71, %r16, 3;
	setp.eq.s32 	%p13, %r71, 3;
	@%p13 bra 	$L__BB0_13;
	add.s32 	%r72, %r16, 1;
	and.b32  	%r73, %r72, 3;
	shl.b32 	%r74, %r104, 2;
	add.s32 	%r76, %r74, %r30;
	add.s32 	%r102, %r31, %r76;
	shl.b32 	%r18, %r1, 2;
	mul.wide.u32 	%rd13, %r104, 4;
	add.s64 	%rd22, %rd1, %rd13;
	mul.wide.u32 	%rd4, %r1, 4;
	neg.s32 	%r101, %r73;
	mad.lo.s32 	%r104, %r1, %r73, %r104;
$L__BB0_12:
	.pragma "nounroll";
	ld.shared.u32 	%r78, [%r102];
	atom.global.add.u32 	%r79, [%rd22], %r78;
	add.s32 	%r102, %r102, %r18;
	add.s64 	%rd22, %rd22, %rd4;
	add.s32 	%r101, %r101, 1;
	setp.ne.s32 	%p14, %r101, 0;
	@%p14 bra 	$L__BB0_12;
$L__BB0_13:
	setp.lt.u32 	%p15, %r16, 3;
	@%p15 bra 	$L__BB0_16;
	shl.b32 	%r85, %r1, 2;
$L__BB0_15:
	mul.wide.u32 	%rd14, %r104, 4;
	add.s64 	%rd15, %rd1, %rd14;
	shl.b32 	%r80, %r104, 2;
	add.s32 	%r81, %r3, %r80;
	ld.shared.u32 	%r82, [%r81];
	atom.global.add.u32 	%r83, [%rd15], %r82;
	add.s32 	%r84, %r104, %r1;
	mul.wide.u32 	%rd16, %r84, 4;
	add.s64 	%rd17, %rd1, %rd16;
	add.s32 	%r86, %r81, %r85;
	ld.shared.u32 	%r87, [%r86];
	atom.global.add.u32 	%r88, [%rd17], %r87;
	add.s32 	%r89, %r84, %r1;
	mul.wide.u32 	%rd18, %r89, 4;
	add.s64 	%rd19, %rd1, %rd18;
	add.s32 	%r90, %r86, %r85;
	ld.shared.u32 	%r91, [%r90];
	atom.global.add.u32 	%r92, [%rd19], %r91;
	add.s32 	%r93, %r89, %r1;
	mul.wide.u32 	%rd20, %r93, 4;
	add.s64 	%rd21, %rd1, %rd20;
	add.s32 	%r94, %r90, %r85;
	ld.shared.u32 	%r95, [%r94];
	atom.global.add.u32 	%r96, [%rd21], %r95;
	add.s32 	%r104, %r93, %r1;
	setp.lt.s32 	%p16, %r104, %r28;
	@%p16 bra 	$L__BB0_15;
$L__BB0_16:
	ret;

}
	// .globl	_Z10prefixScanPiS_i
.visible .entry _Z10prefixScanPiS_i(
	.param .u64 .ptr .align 1 _Z10prefixScanPiS_i_param_0,
	.param .u64 .ptr .align 1 _Z10prefixScanPiS_i_param_1,
	.param .u32 _Z10prefixScanPiS_i_param_2
)
{
	.reg .pred 	%p<9>;
	.reg .b32 	%r<57>;
	.reg .b64 	%rd<9>;

	ld.param.u64 	%rd1, [_Z10prefixScanPiS_i_param_0];
	ld.param.u64 	%rd2, [_Z10prefixScanPiS_i_param_1];
	ld.param.u32 	%r16, [_Z10prefixScanPiS_i_param_2];
	mov.u32 	%r17, %ntid.x;
	mov.u32 	%r1, %tid.x;
	mov.u32 	%r18, %ctaid.x;
	mad.lo.s32 	%r19, %r17, %r18, %r1;
	shr.u32 	%r20, %r16, 31;
	add.s32 	%r21, %r16, %r20;
	shr.s32 	%r22, %r21, 1;
	setp.ge.s32 	%p1, %r19, %r22;
	@%p1 bra 	$L__BB1_14;
	shl.b32 	%r24, %r16, 2;
	mov.u32 	%r25, R;
	add.s32 	%r2, %r25, %r24;
	shl.b32 	%r3, %r1, 1;
	cvta.to.global.u64 	%rd3, %rd1;
	mul.wide.u32 	%rd4, %r3, 4;
	add.s64 	%rd5, %rd3, %rd4;
	ld.global.u32 	%r26, [%rd5];
	shl.b32 	%r27, %r1, 3;
	add.s32 	%r4, %r2, %r27;
	st.shared.u32 	[%r4], %r26;
	or.b32  	%r5, %r3, 1;
	ld.global.u32 	%r28, [%rd5+4];
	st.shared.u32 	[%r4+4], %r28;
	shr.s32 	%r52, %r16, 1;
	setp.lt.s32 	%p2, %r52, 1;
	mov.b32 	%r54, 1;
	@%p2 bra 	$L__BB1_6;
	mov.b32 	%r54, 1;
$L__BB1_3:
	bar.sync 	0;
	setp.ge.s32 	%p3, %r1, %r52;
	@%p3 bra 	$L__BB1_5;
	mul.lo.s32 	%r30, %r54, %r5;
	add.s32 	%r31, %r30, %r54;
	shl.b32 	%r32, %r31, 2;
	add.s32 	%r33, %r2, %r32;
	shl.b32 	%r34, %r30, 2;
	add.s32 	%r35, %r2, %r34;
	ld.shared.u32 	%r36, [%r35+-4];
	atom.shared.add.u32 	%r37, [%r33+-4], %r36;
$L__BB1_5:
	shl.b32 	%r54, %r54, 1;
	shr.u32 	%r10, %r52, 1;
	setp.gt.u32 	%p4, %r52, 1;
	mov.u32 	%r52, %r10;
	@%p4 bra 	$L__BB1_3;
$L__BB1_6:
	setp.ne.s32 	%p5, %r1, 0;
	@%p5 bra 	$L__BB1_8;
	add.s32 	%r39, %r2, %r24;
	mov.b32 	%r40, 0;
	st.shared.u32 	[%r39+-4], %r40;
$L__BB1_8:
	setp.lt.s32 	%p6, %r16, 2;
	@%p6 bra 	$L__BB1_13;
	mov.b32 	%r55, 1;
$L__BB1_10:
	shr.u32 	%r54, %r54, 1;
	bar.sync 	0;
	setp.ge.u32 	%p7, %r1, %r55;
	@%p7 bra 	$L__BB1_12;
	mul.lo.s32 	%r42, %r54, %r5;
	shl.b32 	%r43, %r42, 2;
	add.s32 	%r44, %r2, %r43;
	ld.shared.u32 	%r45, [%r44+-4];
	shl.b32 	%r46, %r54, 2;
	add.s32 	%r47, %r44, %r46;
	ld.shared.u32 	%r48, [%r47+-4];
	st.shared.u32 	[%r44+-4], %r48;
	atom.shared.add.u32 	%r49, [%r47+-4], %r45;
$L__BB1_12:
	shl.b32 	%r55, %r55, 1;
	setp.lt.s32 	%p8, %r55, %r16;
	@%p8 bra 	$L__BB1_10;
$L__BB1_13:
	bar.sync 	0;
	ld.shared.u32 	%r50, [%r4];
	cvta.to.global.u64 	%rd6, %rd2;
	add.s64 	%rd8, %rd6, %rd4;
	st.global.u32 	[%rd8], %r50;
	ld.shared.u32 	%r51, [%r4+4];
	st.global.u32 	[%rd8+4], %r51;
$L__BB1_14:
	ret;

}
	// .globl	_Z7ReorderPxPiixS_
.visible .entry _Z7ReorderPxPiixS_(
	.param .u64 .ptr .align 1 _Z7ReorderPxPiixS__param_0,
	.param .u64 .ptr .align 1 _Z7ReorderPxPiixS__param_1,
	.param .u32 _Z7ReorderPxPiixS__param_2,
	.param .u64 _Z7ReorderPxPiixS__param_3,
	.param .u64 .ptr .align 1 _Z7ReorderPxPiixS__param_4
)
{
	.reg .pred 	%p<5>;
	.reg .b32 	%r<15>;
	.reg .b32 	%f<26>;
	.reg .b64 	%rd<16>;

	ld.param.u64 	%rd2, [_Z7ReorderPxPiixS__param_0];
	ld.param.u64 	%rd3, [_Z7ReorderPxPiixS__param_1];
	ld.param.u32 	%r1, [_Z7ReorderPxPiixS__param_2];
	ld.param.u64 	%rd5, [_Z7ReorderPxPiixS__param_3];
	ld.param.u64 	%rd4, [_Z7ReorderPxPiixS__param_4];
	mov.u32 	%r2, %ntid.x;
	mov.u32 	%r3, %tid.x;
	mov.u32 	%r4, %ctaid.x;
	mad.lo.s32 	%r5, %r2, %r4, %r3;
	cvt.u64.u32 	%rd1, %r5;
	setp.le.s64 	%p1, %rd5, %rd1;
	@%p1 bra 	$L__BB2_2;
	cvta.to.global.u64 	%rd6, %rd2;
	cvta.to.global.u64 	%rd7, %rd3;
	cvta.to.global.u64 	%rd8, %rd4;
	shl.b64 	%rd9, %rd1, 3;
	add.s64 	%rd10, %rd6, %rd9;
	ld.global.u64 	%rd11, [%rd10];
	cvt.rn.f32.s32 	%f1, %r1;
	setp.lt.s32 	%p2, %r1, 1;
	mul.f32 	%f2, %f1, 0f4B000000;
	selp.f32 	%f3, %f2, %f1, %p2;
	selp.f32 	%f4, 0fC1B80000, 0f00000000, %p2;
	mov.b32 	%r10, %f3;
	add.s32 	%r11, %r10, -1060439283;
	and.b32  	%r12, %r11, -8388608;
	sub.s32 	%r13, %r10, %r12;
	mov.b32 	%f5, %r13;
	cvt.rn.f32.s32 	%f6, %r12;
	fma.rn.f32 	%f7, %f6, 0f34000000, %f4;
	add.f32 	%f8, %f5, 0fBF800000;
	fma.rn.f32 	%f9, %f8, 0f3DC6B27F, 0fBE2C7F30;
	fma.rn.f32 	%f10, %f9, %f8, 0f3E2FCF2A;
	fma.rn.f32 	%f11, %f10, %f8, 0fBE374E43;
	fma.rn.f32 	%f12, %f11, %f8, 0f3E520BF4;
	fma.rn.f32 	%f13, %f12, %f8, 0fBE763C8B;
	fma.rn.f32 	%f14, %f13, %f8, 0f3E93BF99;
	fma.rn.f32 	%f15, %f14, %f8, 0fBEB8AA49;
	fma.rn.f32 	%f16, %f15, %f8, 0f3EF6384A;
	fma.rn.f32 	%f17, %f16, %f8, 0fBF38AA3B;
	mul.f32 	%f18, %f8, %f17;
	mul.f32 	%f19, %f8, %f18;
	fma.rn.f32 	%f20, %f8, 0f3FB8AA3B, %f19;
	add.f32 	%f21, %f7, %f20;
	setp.gt.u32 	%p3, %r10, 2139095039;
	fma.rn.f32 	%f22, %f3, 0f7F800000, 0f7F800000;
	selp.f32 	%f23, %f22, %f21, %p3;
	setp.eq.f32 	%p4, %f3, 0f00000000;
	cvt.rpi.f32.f32 	%f24, %f23;
	selp.f32 	%f25, 0fFF800000, %f24, %p4;
	cvt.rzi.u32.f32 	%r9, %f25;
	cvt.u32.u64 	%r7, %rd11;
	mov.b32 	%r8, 0;
	// begin inline asm
	bfe.u32 %r6, %r7, %r8, %r9;
	// end inline asm
	mul.wide.u32 	%rd12, %r6, 4;
	add.s64 	%rd13, %rd7, %rd12;
	atom.global.add.u32 	%r14, [%rd13], 1;
	mul.wide.s32 	%rd14, %r14, 8;
	add.s64 	%rd15, %rd8, %rd14;
	st.global.u64 	[%rd15], %rd11;
$L__BB2_2:
	ret;

}


// ===== COMPILED SASS (sm_100) =====

	.target	sm_100

	.elftype	@"ET_EXEC"


//--------------------- .note.nv.tkinfo           --------------------------
	.section	.note.nv.tkinfo,"",@"SHT_NOTE"
	.sectionflags	@"SHF_NOTE_NV_TKINFO"
	.tkinfo
        /*0018*/ 	.word	0x00000002
        /*0030*/ 	.string	""
        /*0030*/ 	.string	"ptxas"
        /*0030*/ 	.string	"Cuda compilation tools, release 13.0, V13.0.88"
        /*0030*/ 	.string	"Build cuda_13.0.r13.0/compiler.36424714_0"
        /*0030*/ 	.string	"-arch sm_100 -m 64 "



//--------------------- .note.nv.cuinfo           --------------------------
	.section	.note.nv.cuinfo,"",@"SHT_NOTE"
	.sectionflags	@"SHF_NOTE_NV_CUINFO"
        /*0018*/ 	.short	0x0002
        /*001a*/ 	.short	0x0064
        /*001c*/ 	.short	0x0082
	.zero		2


//--------------------- .nv.info                  --------------------------
	.section	.nv.info,"",@"SHT_CUDA_INFO"
	.align	4


	//----- nvinfo : EIATTR_REGCOUNT
	.align		4
        /*0000*/ 	.byte	0x04, 0x2f
        /*0002*/ 	.short	(.L_1 - .L_0)
	.align		4
.L_0:
        /*0004*/ 	.word	index@(_Z9histogramPxPiix)
        /*0008*/ 	.word	0x0000001c


	//----- nvinfo : EIATTR_FRAME_SIZE
	.align		4
.L_1:
        /*000c*/ 	.byte	0x04, 0x11
        /*000e*/ 	.short	(.L_3 - .L_2)
	.align		4
.L_2:
        /*0010*/ 	.word	index@(_Z9histogramPxPiix)
        /*0014*/ 	.word	0x00000000


	//----- nvinfo : EIATTR_REGCOUNT
	.align		4
.L_3:
        /*0018*/ 	.byte	0x04, 0x2f
        /*001a*/ 	.short	(.L_5 - .L_4)
	.align		4
.L_4:
        /*001c*/ 	.word	index@(_Z10prefixScanPiS_i)
        /*0020*/ 	.word	0x0000000e


	//----- nvinfo : EIATTR_FRAME_SIZE
	.align		4
.L_5:
        /*0024*/ 	.byte	0x04, 0x11
        /*0026*/ 	.short	(.L_7 - .L_6)
	.align		4
.L_6:
        /*0028*/ 	.word	index@(_Z10prefixScanPiS_i)
        /*002c*/ 	.word	0x00000000


	//----- nvinfo : EIATTR_REGCOUNT
	.align		4
.L_7:
        /*0030*/ 	.byte	0x04, 0x2f
        /*0032*/ 	.short	(.L_9 - .L_8)
	.align		4
.L_8:
        /*0034*/ 	.word	index@(_Z7ReorderPxPiixS_)
        /*0038*/ 	.word	0x0000000e


	//----- nvinfo : EIATTR_FRAME_SIZE
	.align		4
.L_9:
        /*003c*/ 	.byte	0x04, 0x11
        /*003e*/ 	.short	(.L_11 - .L_10)
	.align		4
.L_10:
        /*0040*/ 	.word	index@(_Z7ReorderPxPiixS_)
        /*0044*/ 	.word	0x00000000


	//----- nvinfo : EIATTR_MIN_STACK_SIZE
	.align		4
.L_11:
        /*0048*/ 	.byte	0x04, 0x12
        /*004a*/ 	.short	(.L_13 - .L_12)
	.align		4
.L_12:
        /*004c*/ 	.word	index@(_Z7ReorderPxPiixS_)
        /*0050*/ 	.word	0x00000000


	//----- nvinfo : EIATTR_MIN_STACK_SIZE
	.align		4
.L_13:
        /*0054*/ 	.byte	0x04, 0x12
        /*0056*/ 	.short	(.L_15 - .L_14)
	.align		4
.L_14:
        /*0058*/ 	.word	index@(_Z10prefixScanPiS_i)
        /*005c*/ 	.word	0x00000000


	//----- nvinfo : EIATTR_MIN_STACK_SIZE
	.align		4
.L_15:
        /*0060*/ 	.byte	0x04, 0x12
        /*0062*/ 	.short	(.L_17 - .L_16)
	.align		4
.L_16:
        /*0064*/ 	.word	index@(_Z9histogramPxPiix)
        /*0068*/ 	.word	0x00000000
.L_17:


//--------------------- .nv.compat                --------------------------
	.section	.nv.compat,"",@"SHT_CUDA_COMPAT_INFO"
	.align	4
        /*0000*/ 	.byte	0x02, 0x09, 0x00, 0x00, 0x02, 0x02, 0x01, 0x00, 0x02, 0x05, 0x05, 0x00, 0x03, 0x07, 0x01, 0x01
        /*0010*/ 	.byte	0x02, 0x03, 0x00, 0x00, 0x02, 0x06, 0x01, 0x00, 0x04, 0x0b, 0x08, 0x00, 0x09, 0x00, 0x00, 0x00
        /*0020*/ 	.byte	0x00, 0x00, 0x00, 0x00


//--------------------- .nv.info._Z7ReorderPxPiixS_ --------------------------
	.section	.nv.info._Z7ReorderPxPiixS_,"",@"SHT_CUDA_INFO"
	.sectionflags	@""
	.align	4


	//----- nvinfo : EIATTR_CUDA_API_VERSION
	.align		4
        /*0000*/ 	.byte	0x04, 0x37
        /*0002*/ 	.short	(.L_19 - .L_18)
.L_18:
        /*0004*/ 	.word	0x00000082


	//----- nvinfo : EIATTR_KPARAM_INFO
	.align		4
.L_19:
        /*0008*/ 	.byte	0x04, 0x17
        /*000a*/ 	.short	(.L_21 - .L_20)
.L_20:
        /*000c*/ 	.word	0x00000000
        /*0010*/ 	.short	0x0004
        /*0012*/ 	.short	0x0020
        /*0014*/ 	.byte	0x00, 0xf5, 0x21, 0x00


	//----- nvinfo : EIATTR_KPARAM_INFO
	.align		4
.L_21:
        /*0018*/ 	.byte	0x04, 0x17
        /*001a*/ 	.short	(.L_23 - .L_22)
.L_22:
        /*001c*/ 	.word	0x00000000
        /*0020*/ 	.short	0x0003
        /*0022*/ 	.short	0x0018
        /*0024*/ 	.byte	0x00, 0xf0, 0x21, 0x00


	//----- nvinfo : EIATTR_KPARAM_INFO
	.align		4
.L_23:
        /*0028*/ 	.byte	0x04, 0x17
        /*002a*/ 	.short	(.L_25 - .L_24)
.L_24:
        /*002c*/ 	.word	0x00000000
        /*0030*/ 	.short	0x0002
        /*0032*/ 	.short	0x0010
        /*0034*/ 	.byte	0x00, 0xf0, 0x11, 0x00


	//----- nvinfo : EIATTR_KPARAM_INFO
	.align		4
.L_25:
        /*0038*/ 	.byte	0x04, 0x17
        /*003a*/ 	.short	(.L_27 - .L_26)
.L_26:
        /*003c*/ 	.word	0x00000000
        /*0040*/ 	.short	0x0001
        /*0042*/ 	.short	0x0008
        /*0044*/ 	.byte	0x00, 0xf5, 0x21, 0x00


	//----- nvinfo : EIATTR_KPARAM_INFO
	.align		4
.L_27:
        /*0048*/ 	.byte	0x04, 0x17
        /*004a*/ 	.short	(.L_29 - .L_28)
.L_28:
        /*004c*/ 	.word	0x00000000
        /*0050*/ 	.short	0x0000
        /*0052*/ 	.short	0x0000
        /*0054*/ 	.byte	0x00, 0xf5, 0x21, 0x00


	//----- nvinfo : EIATTR_SPARSE_MMA_MASK
	.align		4
.L_29:
        /*0058*/ 	.byte	0x03, 0x50
        /*005a*/ 	.short	0x0000


	//----- nvinfo : EIATTR_MAXREG_COUNT
	.align		4
        /*005c*/ 	.byte	0x03, 0x1b
        /*005e*/ 	.short	0x00ff


	//----- nvinfo : EIATTR_MERCURY_ISA_VERSION
	.align		4
        /*0060*/ 	.byte	0x03, 0x5f
        /*0062*/ 	.short	0x0101


	//----- nvinfo : EIATTR_VRC_CTA_INIT_COUNT
	.align		4
        /*0064*/ 	.byte	0x02, 0x4a
	.zero		1
	.zero		1


	//----- nvinfo : EIATTR_EXIT_INSTR_OFFSETS
	.align		4
        /*0068*/ 	.byte	0x04, 0x1c
        /*006a*/ 	.short	(.L_31 - .L_30)


	//   ....[0]....
.L_30:
        /*006c*/ 	.word	0x00000080


	//   ....[1]....
        /*0070*/ 	.word	0x000003a0


	//----- nvinfo : EIATTR_CBANK_PARAM_SIZE
	.align		4
.L_31:
        /*0074*/ 	.byte	0x03, 0x19
        /*0076*/ 	.short	0x0028


	//----- nvinfo : EIATTR_PARAM_CBANK
	.align		4
        /*0078*/ 	.byte	0x04, 0x0a
        /*007a*/ 	.short	(.L_33 - .L_32)
	.align		4
.L_32:
        /*007c*/ 	.word	index@(.nv.constant0._Z7ReorderPxPiixS_)
        /*0080*/ 	.short	0x0380
        /*0082*/ 	.short	0x0028


	//----- nvinfo : EIATTR_SW_WAR
	.align		4
.L_33:
        /*0084*/ 	.byte	0x04, 0x36
        /*0086*/ 	.short	(.L_35 - .L_34)
.L_34:
        /*0088*/ 	.word	0x00000008
.L_35:


//--------------------- .nv.info._Z10prefixScanPiS_i --------------------------
	.section	.nv.info._Z10prefixScanPiS_i,"",@"SHT_CUDA_INFO"
	.sectionflags	@""
	.align	4


	//----- nvinfo : EIATTR_CUDA_API_VERSION
	.align		4
        /*0000*/ 	.byte	0x04, 0x37
        /*0002*/ 	.short	(.L_37 - .L_36)
.L_36:
        /*0004*/ 	.word	0x00000082


	//----- nvinfo : EIATTR_KPARAM_INFO
	.align		4
.L_37:
        /*0008*/ 	.byte	0x04, 0x17
        /*000a*/ 	.short	(.L_39 - .L_38)
.L_38:
        /*000c*/ 	.word	0x00000000
        /*0010*/ 	.short	0x0002
        /*0012*/ 	.short	0x0010
        /*0014*/ 	.byte	0x00, 0xf0, 0x11, 0x00


	//----- nvinfo : EIATTR_KPARAM_INFO
	.align		4
.L_39:
        /*0018*/ 	.byte	0x04, 0x17
        /*001a*/ 	.short	(.L_41 - .L_40)
.L_40:
        /*001c*/ 	.word	0x00000000
        /*0020*/ 	.short	0x0001
        /*0022*/ 	.short	0x0008
        /*0024*/ 	.byte	0x00, 0xf5, 0x21, 0x00


	//----- nvinfo : EIATTR_KPARAM_INFO
	.align		4
.L_41:
        /*0028*/ 	.byte	0x04, 0x17
        /*002a*/ 	.short	(.L_43 - .L_42)
.L_42:
        /*002c*/ 	.word	0x00000000
        /*0030*/ 	.short	0x0000
        /*0032*/ 	.short	0x0000
        /*0034*/ 	.byte	0x00, 0xf5, 0x21, 0x00


	//----- nvinfo : EIATTR_SPARSE_MMA_MASK
	.align		4
.L_43:
        /*0038*/ 	.byte	0x03, 0x50
        /*003a*/ 	.short	0x0000


	//----- nvinfo : EIATTR_MAXREG_COUNT
	.align		4
        /*003c*/ 	.byte	0x03, 0x1b
        /*003e*/ 	.short	0x00ff


	//----- nvinfo : EIATTR_NUM_BARRIERS
	.align		4
        /*0040*/ 	.byte	0x02, 0x4c
        /*0042*/ 	.byte	0x01
	.zero		1


	//----- nvinfo : EIATTR_MERCURY_ISA_VERSION
	.align		4
        /*0044*/ 	.byte	0x03, 0x5f
        /*0046*/ 	.short	0x0101


	//----- nvinfo : EIATTR_VRC_CTA_INIT_COUNT
	.align		4
        /*0048*/ 	.byte	0x02, 0x4a
	.zero		1
	.zero		1


	//----- nvinfo : EIATTR_EXIT_INSTR_OFFSETS
	.align		4
        /*004c*/ 	.byte	0x04, 0x1c
        /*004e*/ 	.short	(.L_45 - .L_44)


	//   ....[0]....
.L_44:
        /*0050*/ 	.word	0x00000090


	//   ....[1]....
        /*0054*/ 	.word	0x000004c0


	//----- nvinfo : EIATTR_CRS_STACK_SIZE
	.align		4
.L_45:
        /*0058*/ 	.byte	0x04, 0x1e
        /*005a*/ 	.short	(.L_47 - .L_46)
.L_46:
        /*005c*/ 	.word	0x00000000


	//----- nvinfo : EIATTR_CBANK_PARAM_SIZE
	.align		4
.L_47:
        /*0060*/ 	.byte	0x03, 0x19
        /*0062*/ 	.short	0x0014


	//----- nvinfo : EIATTR_PARAM_CBANK
	.align		4
        /*0064*/ 	.byte	0x04, 0x0a
        /*0066*/ 	.short	(.L_49 - .L_48)
	.align		4
.L_48:
        /*0068*/ 	.word	index@(.nv.constant0._Z10prefixScanPiS_i)
        /*006c*/ 	.short	0x0380
        /*006e*/ 	.short	0x0014


	//----- nvinfo : EIATTR_SW_WAR
	.align		4
.L_49:
        /*0070*/ 	.byte	0x04, 0x36
        /*0072*/ 	.short	(.L_51 - .L_50)
.L_50:
        /*0074*/ 	.word	0x00000008
.L_51:


//--------------------- .nv.info._Z9histogramPxPiix --------------------------
	.section	.nv.info._Z9histogramPxPiix,"",@"SHT_CUDA_INFO"
	.sectionflags	@""
	.align	4


	//----- nvinfo : EIATTR_CUDA_API_VERSION
	.align		4
        /*0000*/ 	.byte	0x04, 0x37
        /*0002*/ 	.short	(.L_53 - .L_52)
.L_52:
        /*0004*/ 	.word	0x00000082


	//----- nvinfo : EIATTR_KPARAM_INFO
	.align		4
.L_53:
        /*0008*/ 	.byte	0x04, 0x17
        /*000a*/ 	.short	(.L_55 - .L_54)
.L_54:
        /*000c*/ 	.word	0x00000000
        /*0010*/ 	.short	0x0003
        /*0012*/ 	.short	0x0018
        /*0014*/ 	.byte	0x00, 0xf0, 0x21, 0x00


	//----- nvinfo : EIATTR_KPARAM_INFO
	.align		4
.L_55:
        /*0018*/ 	.byte	0x04, 0x17
        /*001a*/ 	.short	(.L_57 - .L_56)
.L_56:
        /*001c*/ 	.word	0x00000000
        /*0020*/ 	.short	0x0002
        /*0022*/ 	.short	0x0010
        /*0024*/ 	.byte	0x00, 0xf0, 0x11, 0x00


	//----- nvinfo : EIATTR_KPARAM_INFO
	.align		4
.L_57:
        /*0028*/ 	.byte	0x04, 0x17
        /*002a*/ 	.short	(.L_59 - .L_58)
.L_58:
        /*002c*/ 	.word	0x00000000
        /*0030*/ 	.short	0x0001
        /*0032*/ 	.short	0x0008
        /*0034*/ 	.byte	0x00, 0xf5, 0x21, 0x00


	//----- nvinfo : EIATTR_KPARAM_INFO
	.align		4
.L_59:
        /*0038*/ 	.byte	0x04, 0x17
        /*003a*/ 	.short	(.L_61 - .L_60)
.L_60:
        /*003c*/ 	.word	0x00000000
        /*0040*/ 	.short	0x0000
        /*0042*/ 	.short	0x0000
        /*0044*/ 	.byte	0x00, 0xf5, 0x21, 0x00


	//----- nvinfo : EIATTR_SPARSE_MMA_MASK
	.align		4
.L_61:
        /*0048*/ 	.byte	0x03, 0x50
        /*004a*/ 	.short	0x0000


	//----- nvinfo : EIATTR_MAXREG_COUNT
	.align		4
        /*004c*/ 	.byte	0x03, 0x1b
        /*004e*/ 	.short	0x00ff


	//----- nvinfo : EIATTR_NUM_BARRIERS
	.align		4
        /*0050*/ 	.byte	0x02, 0x4c
        /*0052*/ 	.byte	0x01
	.zero		1


	//----- nvinfo : EIATTR_MERCURY_ISA_VERSION
	.align		4
        /*0054*/ 	.byte	0x03, 0x5f
        /*0056*/ 	.short	0x0101


	//----- nvinfo : EIATTR_VRC_CTA_INIT_COUNT
	.align		4
        /*0058*/ 	.byte	0x02, 0x4a
	.zero		1
	.zero		1


	//----- nvinfo : EIATTR_EXIT_INSTR_OFFSETS
	.align		4
        /*005c*/ 	.byte	0x04, 0x1c
        /*005e*/ 	.short	(.L_63 - .L_62)


	//   ....[0]....
.L_62:
        /*0060*/ 	.word	0x00000790


	//   ....[1]....
        /*0064*/ 	.word	0x00000a80


	//   ....[2]....
        /*0068*/ 	.word	0x00000bf0


	//----- nvinfo : EIATTR_CRS_STACK_SIZE
	.align		4
.L_63:
        /*006c*/ 	.byte	0x04, 0x1e
        /*006e*/ 	.short	(.L_65 - .L_64)
.L_64:
        /*0070*/ 	.word	0x00000000


	//----- nvinfo : EIATTR_CBANK_PARAM_SIZE
	.align		4
.L_65:
        /*0074*/ 	.byte	0x03, 0x19
        /*0076*/ 	.short	0x0020


	//----- nvinfo : EIATTR_PARAM_CBANK
	.align		4
        /*0078*/ 	.byte	0x04, 0x0a
        /*007a*/ 	.short	(.L_67 - .L_66)
	.align		4
.L_66:
        /*007c*/ 	.word	index@(.nv.constant0._Z9histogramPxPiix)
        /*0080*/ 	.short	0x0380
        /*0082*/ 	.short	0x0020


	//----- nvinfo : EIATTR_SW_WAR
	.align		4
.L_67:
        /*0084*/ 	.byte	0x04, 0x36
        /*0086*/ 	.short	(.L_69 - .L_68)
.L_68:
        /*0088*/ 	.word	0x00000008
.L_69:


//--------------------- .nv.callgraph             --------------------------
	.section	.nv.callgraph,"",@"SHT_CUDA_CALLGRAPH"
	.align	4
	.sectionentsize	8
	.align		4
        /*0000*/ 	.word	0x00000000
	.align		4
        /*0004*/ 	.word	0xffffffff
	.align		4
        /*0008*/ 	.word	0x00000000
	.align		4
        /*000c*/ 	.word	0xfffffffe
	.align		4
        /*0010*/ 	.word	0x00000000
	.align		4
        /*0014*/ 	.word	0xfffffffd
	.align		4
        /*0018*/ 	.word	0x00000000
	.align		4
        /*001c*/ 	.word	0xfffffffc


//--------------------- .text._Z7ReorderPxPiixS_  --------------------------
	.section	.text._Z7ReorderPxPiixS_,"ax",@progbits
	.align	128
        .global         _Z7ReorderPxPiixS_
        .type           _Z7ReorderPxPiixS_,@function
        .size           _Z7ReorderPxPiixS_,(.L_x_23 - _Z7ReorderPxPiixS_)
        .other          _Z7ReorderPxPiixS_,@"STO_CUDA_ENTRY STV_DEFAULT"
_Z7ReorderPxPiixS_:
.text._Z7ReorderPxPiixS_:
[----:B------:R-:W-:Y:S01]  /*0000*/  LDC R1, c[0x0][0x37c] ;  /* 0x0000df00ff017b82 */ /* 0x000fe20000000800 */
[----:B------:R-:W0:Y:S01]  /*0010*/  S2R R0, SR_TID.X ;  /* 0x0000000000007919 */ /* 0x000e220000002100 */
[----:B------:R-:W0:Y:S01]  /*0020*/  LDCU UR4, c[0x0][0x360] ;  /* 0x00006c00ff0477ac */ /* 0x000e220008000800 */
[----:B------:R-:W0:Y:S01]  /*0030*/  S2R R3, SR_CTAID.X ;  /* 0x0000000000037919 */ /* 0x000e220000002500 */
[----:B------:R-:W1:Y:S01]  /*0040*/  LDCU.64 UR6, c[0x0][0x398] ;  /* 0x00007300ff0677ac */ /* 0x000e620008000a00 */
[----:B0-----:R-:W-:-:S05]  /*0050*/  IMAD R0, R3, UR4, R0 ;  /* 0x0000000403007c24 */ /* 0x001fca000f8e0200 */
[----:B-1----:R-:W-:-:S04]  /*0060*/  ISETP.GE.U32.AND P0, PT, R0, UR6, PT ;  /* 0x0000000600007c0c */ /* 0x002fc8000bf06070 */
[----:B------:R-:W-:-:S13]  /*0070*/  ISETP.GE.AND.EX P0, PT, RZ, UR7, PT, P0 ;  /* 0x00000007ff007c0c */ /* 0x000fda000bf06300 */
[----:B------:R-:W-:Y:S05]  /*0080*/  @P0 EXIT ;  /* 0x000000000000094d */ /* 0x000fea0003800000 */
[----:B------:R-:W0:Y:S01]  /*0090*/  LDCU.64 UR6, c[0x0][0x380] ;  /* 0x00007000ff0677ac */ /* 0x000e220008000a00 */
[----:B------:R-:W1:Y:S01]  /*00a0*/  LDCU.64 UR4, c[0x0][0x358] ;  /* 0x00006b00ff0477ac */ /* 0x000e620008000a00 */
[----:B0-----:R-:W-:-:S04]  /*00b0*/  LEA R2, P0, R0, UR6, 0x3 ;  /* 0x0000000600027c11 */ /* 0x001fc8000f8018ff */
[----:B------:R-:W-:Y:S02]  /*00c0*/  LEA.HI.X R3, R0, UR7, RZ, 0x3, P0 ;  /* 0x0000000700037c11 */ /* 0x000fe400080f1cff */
[----:B------:R-:W0:Y:S04]  /*00d0*/  LDC R0, c[0x0][0x390] ;  /* 0x0000e400ff007b82 */ /* 0x000e280000000800 */
[----:B-1----:R-:W2:Y:S01]  /*00e0*/  LDG.E.64 R2, desc[UR4][R2.64] ;  /* 0x0000000402027981 */ /* 0x002ea2000c1e1b00 */
[----:B------:R-:W-:Y:S02]  /*00f0*/  HFMA2 R7, -RZ, RZ, 1.443359375, -0.2030029296875 ;  /* 0x3dc6b27fff077431 */ /* 0x000fe400000001ff */
[----:B------:R-:W-:Y:S01]  /*0100*/  HFMA2 R11, -RZ, RZ, 0, 5.9604644775390625e-08 ;  /* 0x00000001ff0b7431 */ /* 0x000fe200000001ff */
[----:B0-----:R-:W-:-:S02]  /*0110*/  ISETP.GE.AND P0, PT, R0, 0x1, PT ;  /* 0x000000010000780c */ /* 0x001fc40003f06270 */
[----:B------:R-:W-:-:S11]  /*0120*/  I2FP.F32.S32 R0, R0 ;  /* 0x0000000000007245 */ /* 0x000fd60000201400 */
[----:B------:R-:W-:-:S05]  /*0130*/  @!P0 FMUL R0, R0, 8388608 ;  /* 0x4b00000000008820 */ /* 0x000fca0000400000 */
[----:B------:R-:W-:-:S04]  /*0140*/  IADD3 R4, PT, PT, R0, -0x3f3504f3, RZ ;  /* 0xc0cafb0d00047810 */ /* 0x000fc80007ffe0ff */
[----:B------:R-:W-:-:S04]  /*0150*/  LOP3.LUT R5, R4, 0xff800000, RZ, 0xc0, !PT ;  /* 0xff80000004057812 */ /* 0x000fc800078ec0ff */
[-C--:B------:R-:W-:Y:S02]  /*0160*/  IADD3 R4, PT, PT, R0, -R5.reuse, RZ ;  /* 0x8000000500047210 */ /* 0x080fe40007ffe0ff */
[----:B------:R-:W-:-:S03]  /*0170*/  I2FP.F32.S32 R5, R5 ;  /* 0x0000000500057245 */ /* 0x000fc60000201400 */
[----:B------:R-:W-:Y:S01]  /*0180*/  FADD R6, R4, -1 ;  /* 0xbf80000004067421 */ /* 0x000fe20000000000 */
[----:B------:R-:W-:Y:S02]  /*0190*/  FSEL R4, RZ, -23, P0 ;  /* 0xc1b80000ff047808 */ /* 0x000fe40000000000 */
[----:B------:R-:W-:Y:S01]  /*01a0*/  ISETP.GT.U32.AND P0, PT, R0, 0x7f7fffff, PT ;  /* 0x7f7fffff0000780c */ /* 0x000fe20003f04070 */
[C---:B------:R-:W-:Y:S02]  /*01b0*/  FFMA R7, R6.reuse, R7, -0.16845393180847167969 ;  /* 0xbe2c7f3006077423 */ /* 0x040fe40000000007 */
[----:B------:R-:W-:Y:S01]  /*01c0*/  FFMA R4, R5, 1.1920928955078125e-07, R4 ;  /* 0x3400000005047823 */ /* 0x000fe20000000004 */
[----:B------:R-:W-:Y:S01]  /*01d0*/  MOV R5, 0x7f800000 ;  /* 0x7f80000000057802 */ /* 0x000fe20000000f00 */
[----:B------:R-:W-:-:S04]  /*01e0*/  FFMA R7, R6, R7, 0.1716887056827545166 ;  /* 0x3e2fcf2a06077423 */ /* 0x000fc80000000007 */
[----:B------:R-:W-:-:S04]  /*01f0*/  FFMA R7, R6, R7, -0.17900948226451873779 ;  /* 0xbe374e4306077423 */ /* 0x000fc80000000007 */
[----:B------:R-:W-:-:S04]  /*0200*/  FFMA R7, R6, R7, 0.20512372255325317383 ;  /* 0x3e520bf406077423 */ /* 0x000fc80000000007 */
[----:B------:R-:W-:-:S04]  /*0210*/  FFMA R7, R6, R7, -0.24046532809734344482 ;  /* 0xbe763c8b06077423 */ /* 0x000fc80000000007 */
[----:B------:R-:W-:-:S04]  /*0220*/  FFMA R7, R6, R7, 0.28857114911079406738 ;  /* 0x3e93bf9906077423 */ /* 0x000fc80000000007 */
[----:B------:R-:W-:-:S04]  /*0230*/  FFMA R7, R6, R7, -0.36067417263984680176 ;  /* 0xbeb8aa4906077423 */ /* 0x000fc80000000007 */
[----:B------:R-:W-:-:S04]  /*0240*/  FFMA R7, R6, R7, 0.48089820146560668945 ;  /* 0x3ef6384a06077423 */ /* 0x000fc80000000007 */
[----:B------:R-:W-:-:S04]  /*0250*/  FFMA R7, R6, R7, -0.72134751081466674805 ;  /* 0xbf38aa3b06077423 */ /* 0x000fc80000000007 */
[----:B------:R-:W-:-:S04]  /*0260*/  FMUL R7, R6, R7 ;  /* 0x0000000706077220 */ /* 0x000fc80000400000 */
[----:B------:R-:W-:-:S04]  /*0270*/  FMUL R7, R6, R7 ;  /* 0x0000000706077220 */ /* 0x000fc80000400000 */
[----:B------:R-:W-:-:S04]  /*0280*/  FFMA R7, R6, 1.4426950216293334961, R7 ;  /* 0x3fb8aa3b06077823 */ /* 0x000fc80000000007 */
[----:B------:R-:W-:Y:S01]  /*0290*/  FADD R7, R4, R7 ;  /* 0x0000000704077221 */ /* 0x000fe20000000000 */
[C---:B------:R-:W-:Y:S01]  /*02a0*/  @P0 FFMA R7, R0.reuse, R5, +INF ;  /* 0x7f80000000070423 */ /* 0x040fe20000000005 */
[----:B------:R-:W-:Y:S01]  /*02b0*/  FSETP.NEU.AND P0, PT, R0, RZ, PT ;  /* 0x000000ff0000720b */ /* 0x000fe20003f0d000 */
[----:B------:R-:W0:Y:S04]  /*02c0*/  LDC.64 R4, c[0x0][0x388] ;  /* 0x0000e200ff047b82 */ /* 0x000e280000000a00 */
[----:B------:R-:W1:Y:S02]  /*02d0*/  FRND.CEIL R7, R7 ;  /* 0x0000000700077307 */ /* 0x000e640000209000 */
[----:B-1----:R-:W-:-:S06]  /*02e0*/  FSEL R0, R7, -INF , P0 ;  /* 0xff80000007007808 */ /* 0x002fcc0000000000 */
[----:B------:R-:W1:Y:S02]  /*02f0*/  F2I.U32.TRUNC.NTZ R0, R0 ;  /* 0x0000000000007305 */ /* 0x000e64000020f000 */
[----:B-1----:R-:W-:-:S04]  /*0300*/  PRMT R6, R0, 0x7604, RZ ;  /* 0x0000760400067816 */ /* 0x002fc800000000ff */
[--C-:B------:R-:W-:Y:S02]  /*0310*/  PRMT R9, RZ, 0x4, R6.reuse ;  /* 0x00000004ff097816 */ /* 0x100fe40000000006 */
[----:B------:R-:W-:Y:S02]  /*0320*/  PRMT R6, RZ, 0x5, R6 ;  /* 0x00000005ff067816 */ /* 0x000fe40000000006 */
[----:B--2---:R-:W-:-:S04]  /*0330*/  SHF.R.U32.HI R9, RZ, R9, R2 ;  /* 0x00000009ff097219 */ /* 0x004fc80000011602 */
[----:B------:R-:W-:Y:S02]  /*0340*/  SGXT.U32 R9, R9, R6 ;  /* 0x000000060909721a */ /* 0x000fe40000000000 */
[----:B------:R-:W1:Y:S03]  /*0350*/  LDC.64 R6, c[0x0][0x3a0] ;  /* 0x0000e800ff067b82 */ /* 0x000e660000000a00 */
[----:B0-----:R-:W-:-:S06]  /*0360*/  IMAD.WIDE.U32 R4, R9, 0x4, R4 ;  /* 0x0000000409047825 */ /* 0x001fcc00078e0004 */
[----:B------:R-:W1:Y:S02]  /*0370*/  ATOMG.E.ADD.STRONG.GPU PT, R5, desc[UR4][R4.64], R11 ;  /* 0x8000000b040579a8 */ /* 0x000e6400081ef104 */
[----:B-1----:R-:W-:-:S05]  /*0380*/  IMAD.WIDE R6, R5, 0x8, R6 ;  /* 0x0000000805067825 */ /* 0x002fca00078e0206 */
[----:B------:R-:W-:Y:S01]  /*0390*/  STG.E.64 desc[UR4][R6.64], R2 ;  /* 0x0000000206007986 */ /* 0x000fe2000c101b04 */
[----:B------:R-:W-:Y:S05]  /*03a0*/  EXIT ;  /* 0x000000000000794d */ /* 0x000fea0003800000 */
.L_x_0:
[----:B------:R-:W-:-:S00]  /*03b0*/  BRA `(.L_x_0) ;  /* 0xfffffffc00fc7947 */ /* 0x000fc0000383ffff */
[----:B------:R-:W-:-:S00]  /*03c0*/  NOP ;  /* 0x0000000000007918 */ /* 0x000fc00000000000 */
        /* <DEDUP_REMOVED lines=11> */
.L_x_23:


//--------------------- .text._Z10prefixScanPiS_i --------------------------
	.section	.text._Z10prefixScanPiS_i,"ax",@progbits
	.align	128
        .global         _Z10prefixScanPiS_i
        .type           _Z10prefixScanPiS_i,@function
        .size           _Z10prefixScanPiS_i,(.L_x_24 - _Z10prefixScanPiS_i)
        .other          _Z10prefixScanPiS_i,@"STO_CUDA_ENTRY STV_DEFAULT"
_Z10prefixScanPiS_i:
.text._Z10prefixScanPiS_i:
[----:B------:R-:W-:Y:S01]  /*0000*/  LDC R1, c[0x0][0x37c] ;  /* 0x0000df00ff017b82 */ /* 0x000fe20000000800 */
[----:B------:R-:W0:Y:S01]  /*0010*/  S2R R6, SR_TID.X ;  /* 0x0000000000067919 */ /* 0x000e220000002100 */
[----:B------:R-:W1:Y:S01]  /*0020*/  LDCU UR6, c[0x0][0x390] ;  /* 0x00007200ff0677ac */ /* 0x000e620008000800 */
[----:B------:R-:W0:Y:S01]  /*0030*/  S2R R3, SR_CTAID.X ;  /* 0x0000000000037919 */ /* 0x000e220000002500 */
[----:B------:R-:W0:Y:S01]  /*0040*/  LDCU UR5, c[0x0][0x360] ;  /* 0x00006c00ff0577ac */ /* 0x000e220008000800 */
[----:B-1----:R-:W-:-:S04]  /*0050*/  ULEA.HI UR4, UR6, UR6, URZ, 0x1 ;  /* 0x0000000606047291 */ /* 0x002fc8000f8f08ff */
[----:B------:R-:W-:Y:S01]  /*0060*/  USHF.R.S32.HI UR4, URZ, 0x1, UR4 ;  /* 0x00000001ff047899 */ /* 0x000fe20008011404 */
[----:B0-----:R-:W-:-:S05]  /*0070*/  IMAD R0, R3, UR5, R6 ;  /* 0x0000000503007c24 */ /* 0x001fca000f8e0206 */
[----:B------:R-:W-:-:S13]  /*0080*/  ISETP.GE.AND P0, PT, R0, UR4, PT ;  /* 0x0000000400007c0c */ /* 0x000fda000bf06270 */
[----:B------:R-:W-:Y:S05]  /*0090*/  @P0 EXIT ;  /* 0x000000000000094d */ /* 0x000fea0003800000 */
[----:B------:R-:W0:Y:S01]  /*00a0*/  LDC.64 R2, c[0x0][0x380] ;  /* 0x0000e000ff027b82 */ /* 0x000e220000000a00 */
[----:B------:R-:W1:Y:S01]  /*00b0*/  LDCU.64 UR8, c[0x0][0x358] ;  /* 0x00006b00ff0877ac */ /* 0x000e620008000a00 */
[----:B------:R-:W-:-:S04]  /*00c0*/  IMAD.SHL.U32 R5, R6, 0x2, RZ ;  /* 0x0000000206057824 */ /* 0x000fc800078e00ff */
[----:B0-----:R-:W-:-:S05]  /*00d0*/  IMAD.WIDE.U32 R2, R5, 0x4, R2 ;  /* 0x0000000405027825 */ /* 0x001fca00078e0002 */
[----:B-1----:R-:W2:Y:S04]  /*00e0*/  LDG.E R0, desc[UR8][R2.64] ;  /* 0x0000000802007981 */ /* 0x002ea8000c1e1900 */
[----:B------:R0:W3:Y:S01]  /*00f0*/  LDG.E R4, desc[UR8][R2.64+0x4] ;  /* 0x0000040802047981 */ /* 0x0000e2000c1e1900 */
[----:B------:R-:W1:Y:S01]  /*0100*/  S2UR UR5, SR_CgaCtaId ;  /* 0x00000000000579c3 */ /* 0x000e620000008800 */
[----:B------:R-:W-:Y:S01]  /*0110*/  UMOV UR4, 0x400 ;  /* 0x0000040000047882 */ /* 0x000fe20000000000 */
[----:B------:R-:W-:Y:S02]  /*0120*/  IMAD.MOV.U32 R9, RZ, RZ, 0x1 ;  /* 0x00000001ff097424 */ /* 0x000fe400078e00ff */
[----:B0-----:R-:W-:Y:S01]  /*0130*/  VIADD R2, R5, 0x1 ;  /* 0x0000000105027836 */ /* 0x001fe20000000000 */
[----:B-1----:R-:W-:-:S02]  /*0140*/  ULEA UR4, UR5, UR4, 0x18 ;  /* 0x0000000405047291 */ /* 0x002fc4000f8ec0ff */
[----:B------:R-:W-:Y:S02]  /*0150*/  USHF.R.S32.HI UR5, URZ, 0x1, UR6 ;  /* 0x00000001ff057899 */ /* 0x000fe40008011406 */
[----:B------:R-:W-:Y:S02]  /*0160*/  ULEA UR4, UR6, UR4, 0x2 ;  /* 0x0000000406047291 */ /* 0x000fe4000f8e10ff */
[----:B------:R-:W-:-:S04]  /*0170*/  UISETP.GE.AND UP0, UPT, UR5, 0x1, UPT ;  /* 0x000000010500788c */ /* 0x000fc8000bf06270 */
[----:B------:R-:W-:-:S05]  /*0180*/  LEA R7, R6, UR4, 0x3 ;  /* 0x0000000406077c11 */ /* 0x000fca000f8e18ff */
[----:B--2---:R0:W-:Y:S04]  /*0190*/  STS [R7], R0 ;  /* 0x0000000007007388 */ /* 0x0041e80000000800 */
[----:B---3--:R0:W-:Y:S01]  /*01a0*/  STS [R7+0x4], R4 ;  /* 0x0000040407007388 */ /* 0x0081e20000000800 */
[----:B------:R-:W-:Y:S05]  /*01b0*/  BRA.U !UP0, `(.L_x_1) ;  /* 0x0000000108447547 */ /* 0x000fea000b800000 */
[----:B------:R-:W-:-:S07]  /*01c0*/  HFMA2 R9, -RZ, RZ, 0, 5.9604644775390625e-08 ;  /* 0x00000001ff097431 */ /* 0x000fce00000001ff */
.L_x_4:
[----:B------:R-:W-:Y:S01]  /*01d0*/  BAR.SYNC.DEFER_BLOCKING 0x0 ;  /* 0x0000000000007b1d */ /* 0x000fe20000010000 */
[----:B------:R-:W-:-:S05]  /*01e0*/  ISETP.GE.AND P0, PT, R6, UR5, PT ;  /* 0x0000000506007c0c */ /* 0x000fca000bf06270 */
[----:B------:R-:W-:Y:S08]  /*01f0*/  BSSY.RECONVERGENT B0, `(.L_x_2) ;  /* 0x0000008000007945 */ /* 0x000ff00003800200 */
[----:B-1----:R-:W-:Y:S05]  /*0200*/  @P0 BRA `(.L_x_3) ;  /* 0x0000000000180947 */ /* 0x002fea0003800000 */
[----:B0-----:R-:W-:-:S05]  /*0210*/  IMAD R0, R2, R9, RZ ;  /* 0x0000000902007224 */ /* 0x001fca00078e02ff */
[C---:B------:R-:W-:Y:S01]  /*0220*/  LEA R3, R0.reuse, UR4, 0x2 ;  /* 0x0000000400037c11 */ /* 0x040fe2000f8e10ff */
[----:B------:R-:W-:-:S05]  /*0230*/  IMAD.IADD R0, R0, 0x1, R9 ;  /* 0x0000000100007824 */ /* 0x000fca00078e0209 */
[----:B------:R-:W0:Y:S01]  /*0240*/  LDS R3, [R3+-0x4] ;  /* 0xfffffc0003037984 */ /* 0x000e220000000800 */
[----:B------:R-:W-:-:S05]  /*0250*/  LEA R0, R0, UR4, 0x2 ;  /* 0x0000000400007c11 */ /* 0x000fca000f8e10ff */
[----:B0-----:R1:W-:Y:S02]  /*0260*/  ATOMS.ADD RZ, [R0+-0x4], R3 ;  /* 0xfffffc0300ff738c */ /* 0x0013e40000000000 */
.L_x_3:
[----:B------:R-:W-:Y:S05]  /*0270*/  BSYNC.RECONVERGENT B0 ;  /* 0x0000000000007941 */ /* 0x000fea0003800200 */
.L_x_2:
[----:B------:R-:W-:Y:S01]  /*0280*/  UISETP.GT.U32.AND UP0, UPT, UR5, 0x1, UPT ;  /* 0x000000010500788c */ /* 0x000fe2000bf04070 */
[----:B------:R-:W-:Y:S01]  /*0290*/  IMAD.SHL.U32 R9, R9, 0x2, RZ ;  /* 0x0000000209097824 */ /* 0x000fe200078e00ff */
[----:B------:R-:W-:-:S07]  /*02a0*/  USHF.R.U32.HI UR6, URZ, 0x1, UR5 ;  /* 0x00000001ff067899 */ /* 0x000fce0008011605 */
[----:B------:R-:W-:Y:S01]  /*02b0*/  UMOV UR5, UR6 ;  /* 0x0000000600057c82 */ /* 0x000fe20008000000 */
[----:B------:R-:W-:Y:S05]  /*02c0*/  BRA.U UP0, `(.L_x_4) ;  /* 0xfffffffd00c07547 */ /* 0x000fea000b83ffff */
.L_x_1:
[----:B-1----:R-:W0:Y:S01]  /*02d0*/  LDC R3, c[0x0][0x390] ;  /* 0x0000e400ff037b82 */ /* 0x002e220000000800 */
[----:B------:R-:W-:-:S13]  /*02e0*/  ISETP.NE.AND P0, PT, R6, RZ, PT ;  /* 0x000000ff0600720c */ /* 0x000fda0003f05270 */
[----:B0-----:R-:W-:-:S05]  /*02f0*/  @!P0 LEA R0, R3, UR4, 0x2 ;  /* 0x0000000403008c11 */ /* 0x001fca000f8e10ff */
[----:B------:R0:W-:Y:S01]  /*0300*/  @!P0 STS [R0+-0x4], RZ ;  /* 0xfffffcff00008388 */ /* 0x0001e20000000800 */
[----:B------:R-:W-:-:S13]  /*0310*/  ISETP.GE.AND P0, PT, R3, 0x2, PT ;  /* 0x000000020300780c */ /* 0x000fda0003f06270 */
[----:B0-----:R-:W-:Y:S05]  /*0320*/  @!P0 BRA `(.L_x_5) ;  /* 0x0000000000488947 */ /* 0x001fea0003800000 */
[----:B------:R-:W0:Y:S01]  /*0330*/  LDCU UR6, c[0x0][0x390] ;  /* 0x00007200ff0677ac */ /* 0x000e220008000800 */
[----:B------:R-:W-:-:S05]  /*0340*/  UMOV UR5, 0x1 ;  /* 0x0000000100057882 */ /* 0x000fca0000000000 */
.L_x_8:
[----:B------:R-:W-:Y:S01]  /*0350*/  BAR.SYNC.DEFER_BLOCKING 0x0 ;  /* 0x0000000000007b1d */ /* 0x000fe20000010000 */
[----:B------:R-:W-:Y:S01]  /*0360*/  ISETP.GE.U32.AND P0, PT, R6, UR5, PT ;  /* 0x0000000506007c0c */ /* 0x000fe2000bf06070 */
[----:B------:R-:W-:Y:S01]  /*0370*/  USHF.L.U32 UR5, UR5, 0x1, URZ ;  /* 0x0000000105057899 */ /* 0x000fe200080006ff */
[----:B------:R-:W-:-:S03]  /*0380*/  SHF.R.U32.HI R9, RZ, 0x1, R9 ;  /* 0x00000001ff097819 */ /* 0x000fc60000011609 */
[----:B------:R-:W-:Y:S08]  /*0390*/  BSSY.RECONVERGENT B0, `(.L_x_6) ;  /* 0x0000009000007945 */ /* 0x000ff00003800200 */
[----:B-1----:R-:W-:Y:S05]  /*03a0*/  @P0 BRA `(.L_x_7) ;  /* 0x00000000001c0947 */ /* 0x002fea0003800000 */
[----:B------:R-:W-:-:S05]  /*03b0*/  IMAD R0, R2, R9, RZ ;  /* 0x0000000902007224 */ /* 0x000fca00078e02ff */
[----:B------:R-:W-:-:S04]  /*03c0*/  LEA R0, R0, UR4, 0x2 ;  /* 0x0000000400007c11 */ /* 0x000fc8000f8e10ff */
[----:B------:R-:W-:Y:S01]  /*03d0*/  LEA R4, R9, R0, 0x2 ;  /* 0x0000000009047211 */ /* 0x000fe200078e10ff */
[----:B------:R-:W-:Y:S04]  /*03e0*/  LDS R3, [R0+-0x4] ;  /* 0xfffffc0000037984 */ /* 0x000fe80000000800 */
[----:B------:R-:W1:Y:S04]  /*03f0*/  LDS R11, [R4+-0x4] ;  /* 0xfffffc00040b7984 */ /* 0x000e680000000800 */
[----:B-1----:R1:W-:Y:S04]  /*0400*/  STS [R0+-0x4], R11 ;  /* 0xfffffc0b00007388 */ /* 0x0023e80000000800 */
[----:B------:R1:W-:Y:S02]  /*0410*/  ATOMS.ADD RZ, [R4+-0x4], R3 ;  /* 0xfffffc0304ff738c */ /* 0x0003e40000000000 */
.L_x_7:
[----:B0-----:R-:W-:Y:S05]  /*0420*/  BSYNC.RECONVERGENT B0 ;  /* 0x0000000000007941 */ /* 0x001fea0003800200 */
.L_x_6:
[----:B------:R-:W-:-:S09]  /*0430*/  UISETP.GE.AND UP0, UPT, UR5, UR6, UPT ;  /* 0x000000060500728c */ /* 0x000fd2000bf06270 */
[----:B------:R-:W-:Y:S05]  /*0440*/  BRA.U !UP0, `(.L_x_8) ;  /* 0xfffffffd08c07547 */ /* 0x000fea000b83ffff */
.L_x_5:
[----:B------:R-:W-:Y:S08]  /*0450*/  BAR.SYNC.DEFER_BLOCKING 0x0 ;  /* 0x0000000000007b1d */ /* 0x000ff00000010000 */
[----:B-1----:R-:W0:Y:S01]  /*0460*/  LDC.64 R2, c[0x0][0x388] ;  /* 0x0000e200ff027b82 */ /* 0x002e220000000a00 */
[----:B------:R-:W1:Y:S04]  /*0470*/  LDS R9, [R7] ;  /* 0x0000000007097984 */ /* 0x000e680000000800 */
[----:B------:R-:W2:Y:S01]  /*0480*/  LDS R11, [R7+0x4] ;  /* 0x00000400070b7984 */ /* 0x000ea20000000800 */
[----:B0-----:R-:W-:-:S05]  /*0490*/  IMAD.WIDE.U32 R2, R5, 0x4, R2 ;  /* 0x0000000405027825 */ /* 0x001fca00078e0002 */
[----:B-1----:R-:W-:Y:S04]  /*04a0*/  STG.E desc[UR8][R2.64], R9 ;  /* 0x0000000902007986 */ /* 0x002fe8000c101908 */
[----:B--2---:R-:W-:Y:S01]  /*04b0*/  STG.E desc[UR8][R2.64+0x4], R11 ;  /* 0x0000040b02007986 */ /* 0x004fe2000c101908 */
[----:B------:R-:W-:Y:S05]  /*04c0*/  EXIT ;  /* 0x000000000000794d */ /* 0x000fea0003800000 */
.L_x_9:
        /* <DEDUP_REMOVED lines=11> */
.L_x_24:


//--------------------- .text._Z9histogramPxPiix  --------------------------
	.section	.text._Z9histogramPxPiix,"ax",@progbits
	.align	128
        .global         _Z9histogramPxPiix
        .type           _Z9histogramPxPiix,@function
        .size           _Z9histogramPxPiix,(.L_x_25 - _Z9histogramPxPiix)
        .other          _Z9histogramPxPiix,@"STO_CUDA_ENTRY STV_DEFAULT"
_Z9histogramPxPiix:
.text._Z9histogramPxPiix:
[----:B------:R-:W-:Y:S01]  /*0000*/  LDC R1, c[0x0][0x37c] ;  /* 0x0000df00ff017b82 */ /* 0x000fe20000000800 */
[----:B------:R-:W0:Y:S07]  /*0010*/  S2R R5, SR_TID.X ;  /* 0x0000000000057919 */ /* 0x000e2e0000002100 */
[----:B------:R-:W1:Y:S01]  /*0020*/  LDC R0, c[0x0][0x390] ;  /* 0x0000e400ff007b82 */ /* 0x000e620000000800 */
[----:B------:R-:W-:Y:S01]  /*0030*/  UMOV UR4, 0x400 ;  /* 0x0000040000047882 */ /* 0x000fe20000000000 */
[----:B------:R-:W-:Y:S06]  /*0040*/  BSSY.RECONVERGENT B0, `(.L_x_10) ;  /* 0x0000040000007945 */ /* 0x000fec0003800200 */
[----:B------:R-:W2:Y:S08]  /*0050*/  S2UR UR5, SR_CgaCtaId ;  /* 0x00000000000579c3 */ /* 0x000eb00000008800 */
[----:B------:R-:W3:Y:S08]  /*0060*/  S2UR UR6, SR_CTAID.X ;  /* 0x00000000000679c3 */ /* 0x000ef00000002500 */
[----:B------:R-:W3:Y:S01]  /*0070*/  LDC R2, c[0x0][0x360] ;  /* 0x0000d800ff027b82 */ /* 0x000ee20000000800 */
[----:B-1----:R-:W-:Y:S01]  /*0080*/  IMAD.SHL.U32 R4, R0, 0x4, RZ ;  /* 0x0000000400047824 */ /* 0x002fe200078e00ff */
[----:B0-----:R-:W-:Y:S01]  /*0090*/  ISETP.GE.AND P0, PT, R5, R0, PT ;  /* 0x000000000500720c */ /* 0x001fe20003f06270 */
[----:B--2---:R-:W-:-:S06]  /*00a0*/  ULEA UR4, UR5, UR4, 0x18 ;  /* 0x0000000405047291 */ /* 0x004fcc000f8ec0ff */
[----:B------:R-:W-:Y:S02]  /*00b0*/  VIADD R3, R4, UR4 ;  /* 0x0000000404037c36 */ /* 0x000fe40008000000 */
[----:B---3--:R-:W-:-:S04]  /*00c0*/  IMAD R14, R2, UR6, R5 ;  /* 0x00000006020e7c24 */ /* 0x008fc8000f8e0205 */
[----:B------:R-:W-:Y:S05]  /*00d0*/  @P0 BRA `(.L_x_11) ;  /* 0x0000000000d80947 */ /* 0x000fea0003800000 */
[----:B------:R-:W0:Y:S01]  /*00e0*/  I2F.U32.RP R11, R2 ;  /* 0x00000002000b7306 */ /* 0x000e220000209000 */
[----:B------:R-:W-:Y:S01]  /*00f0*/  IMAD.IADD R9, R5, 0x1, R2 ;  /* 0x0000000105097824 */ /* 0x000fe200078e0202 */
[----:B------:R-:W-:Y:S01]  /*0100*/  ISETP.NE.U32.AND P2, PT, R2, RZ, PT ;  /* 0x000000ff0200720c */ /* 0x000fe20003f45070 */
[----:B------:R-:W-:Y:S03]  /*0110*/  BSSY.RECONVERGENT B1, `(.L_x_12) ;  /* 0x0000026000017945 */ /* 0x000fe60003800200 */
[CC--:B------:R-:W-:Y:S02]  /*0120*/  ISETP.GE.U32.AND P0, PT, R9.reuse, R0.reuse, PT ;  /* 0x000000000900720c */ /* 0x0c0fe40003f06070 */
[----:B------:R-:W-:Y:S02]  /*0130*/  VIMNMX.U32 R8, PT, PT, R9, R0, !PT ;  /* 0x0000000009087248 */ /* 0x000fe40007fe0000 */
[----:B------:R-:W-:-:S04]  /*0140*/  SEL R10, RZ, 0x1, P0 ;  /* 0x00000001ff0a7807 */ /* 0x000fc80000000000 */
[----:B------:R-:W-:Y:S01]  /*0150*/  IADD3 R9, PT, PT, R8, -R9, -R10 ;  /* 0x8000000908097210 */ /* 0x000fe20007ffe80a */
[----:B0-----:R-:W0:Y:S02]  /*0160*/  MUFU.RCP R11, R11 ;  /* 0x0000000b000b7308 */ /* 0x001e240000001000 */
[----:B0-----:R-:W-:-:S06]  /*0170*/  IADD3 R6, PT, PT, R11, 0xffffffe, RZ ;  /* 0x0ffffffe0b067810 */ /* 0x001fcc0007ffe0ff */
[----:B------:R0:W1:Y:S02]  /*0180*/  F2I.FTZ.U32.TRUNC.NTZ R7, R6 ;  /* 0x0000000600077305 */ /* 0x000064000021f000 */
[----:B0-----:R-:W-:Y:S02]  /*0190*/  HFMA2 R6, -RZ, RZ, 0, 0 ;  /* 0x00000000ff067431 */ /* 0x001fe400000001ff */
[----:B-1----:R-:W-:-:S04]  /*01a0*/  IMAD.MOV R13, RZ, RZ, -R7 ;  /* 0x000000ffff0d7224 */ /* 0x002fc800078e0a07 */
[----:B------:R-:W-:-:S04]  /*01b0*/  IMAD R13, R13, R2, RZ ;  /* 0x000000020d0d7224 */ /* 0x000fc800078e02ff */
[----:B------:R-:W-:-:S06]  /*01c0*/  IMAD.HI.U32 R12, R7, R13, R6 ;  /* 0x0000000d070c7227 */ /* 0x000fcc00078e0006 */
[----:B------:R-:W-:-:S04]  /*01d0*/  IMAD.HI.U32 R7, R12, R9, RZ ;  /* 0x000000090c077227 */ /* 0x000fc800078e00ff */
[----:B------:R-:W-:-:S04]  /*01e0*/  IMAD.MOV R6, RZ, RZ, -R7 ;  /* 0x000000ffff067224 */ /* 0x000fc800078e0a07 */
[----:B------:R-:W-:-:S05]  /*01f0*/  IMAD R9, R2, R6, R9 ;  /* 0x0000000602097224 */ /* 0x000fca00078e0209 */
[----:B------:R-:W-:-:S13]  /*0200*/  ISETP.GE.U32.AND P0, PT, R9, R2, PT ;  /* 0x000000020900720c */ /* 0x000fda0003f06070 */
[----:B------:R-:W-:Y:S01]  /*0210*/  @P0 IMAD.IADD R9, R9, 0x1, -R2 ;  /* 0x0000000109090824 */ /* 0x000fe200078e0a02 */
[----:B------:R-:W-:-:S04]  /*0220*/  @P0 IADD3 R7, PT, PT, R7, 0x1, RZ ;  /* 0x0000000107070810 */ /* 0x000fc80007ffe0ff */
[----:B------:R-:W-:-:S13]  /*0230*/  ISETP.GE.U32.AND P1, PT, R9, R2, PT ;  /* 0x000000020900720c */ /* 0x000fda0003f26070 */
[----:B------:R-:W-:Y:S01]  /*0240*/  @P1 VIADD R7, R7, 0x1 ;  /* 0x0000000107071836 */ /* 0x000fe20000000000 */
[----:B------:R-:W-:-:S05]  /*0250*/  @!P2 LOP3.LUT R7, RZ, R2, RZ, 0x33, !PT ;  /* 0x00000002ff07a212 */ /* 0x000fca00078e33ff */
[----:B------:R-:W-:-:S05]  /*0260*/  IMAD.IADD R6, R10, 0x1, R7 ;  /* 0x000000010a067824 */ /* 0x000fca00078e0207 */
[C---:B------:R-:W-:Y:S02]  /*0270*/  LOP3.LUT R7, R6.reuse, 0x3, RZ, 0xc0, !PT ;  /* 0x0000000306077812 */ /* 0x040fe400078ec0ff */
[----:B------:R-:W-:Y:S02]  /*0280*/  ISETP.GE.U32.AND P1, PT, R6, 0x3, PT ;  /* 0x000000030600780c */ /* 0x000fe40003f26070 */
[----:B------:R-:W-:Y:S02]  /*0290*/  ISETP.NE.AND P0, PT, R7, 0x3, PT ;  /* 0x000000030700780c */ /* 0x000fe40003f05270 */
[----:B------:R-:W-:-:S11]  /*02a0*/  MOV R7, R5 ;  /* 0x0000000500077202 */ /* 0x000fd60000000f00 */
[----:B------:R-:W-:Y:S05]  /*02b0*/  @!P0 BRA `(.L_x_13) ;  /* 0x00000000002c8947 */ /* 0x000fea0003800000 */
[----:B------:R-:W-:Y:S02]  /*02c0*/  VIADD R6, R6, 0x1 ;  /* 0x0000000106067836 */ /* 0x000fe40000000000 */
[----:B------:R-:W-:-:S03]  /*02d0*/  IMAD R7, R5, 0x4, R4 ;  /* 0x0000000405077824 */ /* 0x000fc600078e0204 */
[----:B------:R-:W-:Y:S02]  /*02e0*/  LOP3.LUT R6, R6, 0x3, RZ, 0xc0, !PT ;  /* 0x0000000306067812 */ /* 0x000fe400078ec0ff */
[----:B------:R-:W-:-:S03]  /*02f0*/  IADD3 R9, PT, PT, R7, UR4, RZ ;  /* 0x0000000407097c10 */ /* 0x000fc6000fffe0ff */
[----:B------:R-:W-:Y:S02]  /*0300*/  IMAD R7, R6, R2, R5 ;  /* 0x0000000206077224 */ /* 0x000fe400078e0205 */
[----:B------:R-:W-:-:S07]  /*0310*/  IMAD.MOV R6, RZ, RZ, -R6 ;  /* 0x000000ffff067224 */ /* 0x000fce00078e0a06 */
.L_x_14:
[----:B------:R-:W-:Y:S01]  /*0320*/  VIADD R6, R6, 0x1 ;  /* 0x0000000106067836 */ /* 0x000fe20000000000 */
[----:B------:R0:W-:Y:S04]  /*0330*/  STS [R9], RZ ;  /* 0x000000ff09007388 */ /* 0x0001e80000000800 */
[----:B------:R-:W-:Y:S02]  /*0340*/  ISETP.NE.AND P0, PT, R6, RZ, PT ;  /* 0x000000ff0600720c */ /* 0x000fe40003f05270 */
[----:B0-----:R-:W-:-:S11]  /*0350*/  LEA R9, R2, R9, 0x2 ;  /* 0x0000000902097211 */ /* 0x001fd600078e10ff */
[----:B------:R-:W-:Y:S05]  /*0360*/  @P0 BRA `(.L_x_14) ;  /* 0xfffffffc00ec0947 */ /* 0x000fea000383ffff */
.L_x_13:
[----:B------:R-:W-:Y:S05]  /*0370*/  BSYNC.RECONVERGENT B1 ;  /* 0x0000000000017941 */ /* 0x000fea0003800200 */
.L_x_12:
[----:B------:R-:W-:Y:S05]  /*0380*/  @!P1 BRA `(.L_x_11) ;  /* 0x00000000002c9947 */ /* 0x000fea0003800000 */
.L_x_15:
[----:B0-----:R-:W-:Y:S02]  /*0390*/  IMAD R9, R7, 0x4, R3 ;  /* 0x0000000407097824 */ /* 0x001fe400078e0203 */
[C---:B------:R-:W-:Y:S02]  /*03a0*/  IMAD R7, R2.reuse, 0x4, R7 ;  /* 0x0000000402077824 */ /* 0x040fe400078e0207 */
[C---:B------:R-:W-:Y:S01]  /*03b0*/  IMAD R11, R2.reuse, 0x4, R9 ;  /* 0x00000004020b7824 */ /* 0x040fe200078e0209 */
[----:B------:R0:W-:Y:S02]  /*03c0*/  STS [R9], RZ ;  /* 0x000000ff09007388 */ /* 0x0001e40000000800 */
[----:B------:R-:W-:Y:S02]  /*03d0*/  ISETP.GE.AND P0, PT, R7, R0, PT ;  /* 0x000000000700720c */ /* 0x000fe40003f06270 */
[C---:B------:R-:W-:Y:S01]  /*03e0*/  LEA R13, R2.reuse, R11, 0x2 ;  /* 0x0000000b020d7211 */ /* 0x040fe200078e10ff */
[----:B------:R0:W-:Y:S04]  /*03f0*/  STS [R11], RZ ;  /* 0x000000ff0b007388 */ /* 0x0001e80000000800 */
[----:B------:R-:W-:Y:S01]  /*0400*/  IMAD R6, R2, 0x4, R13 ;  /* 0x0000000402067824 */ /* 0x000fe200078e020d */
[----:B------:R0:W-:Y:S04]  /*0410*/  STS [R13], RZ ;  /* 0x000000ff0d007388 */ /* 0x0001e80000000800 */
[----:B------:R0:W-:Y:S01]  /*0420*/  STS [R6], RZ ;  /* 0x000000ff06007388 */ /* 0x0001e20000000800 */
[----:B------:R-:W-:Y:S05]  /*0430*/  @!P0 BRA `(.L_x_15) ;  /* 0xfffffffc00d48947 */ /* 0x000fea000383ffff */
.L_x_11:
[----:B------:R-:W-:Y:S05]  /*0440*/  BSYNC.RECONVERGENT B0 ;  /* 0x0000000000007941 */ /* 0x000fea0003800200 */
.L_x_10:
[----:B------:R-:W1:Y:S01]  /*0450*/  LDCU.64 UR6, c[0x0][0x398] ;  /* 0x00007300ff0677ac */ /* 0x000e620008000a00 */
[----:B------:R-:W-:Y:S01]  /*0460*/  BSSY.RECONVERGENT B0, `(.L_x_16) ;  /* 0x0000031000007945 */ /* 0x000fe20003800200 */
[----:B------:R-:W-:Y:S01]  /*0470*/  BAR.SYNC.DEFER_BLOCKING 0x0 ;  /* 0x0000000000007b1d */ /* 0x000fe20000010000 */
[----:B------:R-:W-:Y:S02]  /*0480*/  ISETP.GE.AND P1, PT, R5, R0, PT ;  /* 0x000000000500720c */ /* 0x000fe40003f26270 */
[----:B-1----:R-:W-:-:S04]  /*0490*/  ISETP.GE.U32.AND P0, PT, R14, UR6, PT ;  /* 0x000000060e007c0c */ /* 0x002fc8000bf06070 */
[----:B------:R-:W-:Y:S01]  /*04a0*/  ISETP.GE.AND.EX P0, PT, RZ, UR7, PT, P0 ;  /* 0x00000007ff007c0c */ /* 0x000fe2000bf06300 */
[----:B------:R-:W1:-:S12]  /*04b0*/  LDCU.64 UR6, c[0x0][0x358] ;  /* 0x00006b00ff0677ac */ /* 0x000e580008000a00 */
[----:B------:R-:W-:Y:S05]  /*04c0*/  @P0 BRA `(.L_x_17) ;  /* 0x0000000000a80947 */ /* 0x000fea0003800000 */
[----:B------:R-:W2:Y:S02]  /*04d0*/  LDCU.64 UR8, c[0x0][0x380] ;  /* 0x00007000ff0877ac */ /* 0x000ea40008000a00 */
[----:B--2---:R-:W-:-:S04]  /*04e0*/  LEA R8, P0, R14, UR8, 0x3 ;  /* 0x000000080e087c11 */ /* 0x004fc8000f8018ff */
[----:B0-----:R-:W-:-:S05]  /*04f0*/  LEA.HI.X R9, R14, UR9, RZ, 0x3, P0 ;  /* 0x000000090e097c11 */ /* 0x001fca00080f1cff */
[----:B-1----:R0:W2:Y:S01]  /*0500*/  LDG.E R6, desc[UR6][R8.64] ;  /* 0x0000000608067981 */ /* 0x0020a2000c1e1900 */
[----:B------:R-:W-:Y:S01]  /*0510*/  ISETP.GE.AND P0, PT, R0, 0x1, PT ;  /* 0x000000010000780c */ /* 0x000fe20003f06270 */
[----:B------:R-:W-:Y:S01]  /*0520*/  IMAD.MOV.U32 R12, RZ, RZ, 0x3dc6b27f ;  /* 0x3dc6b27fff0c7424 */ /* 0x000fe200078e00ff */
[----:B------:R-:W-:Y:S02]  /*0530*/  I2FP.F32.S32 R7, R0 ;  /* 0x0000000000077245 */ /* 0x000fe40000201400 */
[----:B0-----:R-:W-:-:S09]  /*0540*/  FSEL R8, RZ, -23, P0 ;  /* 0xc1b80000ff087808 */ /* 0x001fd20000000000 */
[----:B------:R-:W-:-:S05]  /*0550*/  @!P0 FMUL R7, R7, 8388608 ;  /* 0x4b00000007078820 */ /* 0x000fca0000400000 */
[C---:B------:R-:W-:Y:S02]  /*0560*/  IADD3 R10, PT, PT, R7.reuse, -0x3f3504f3, RZ ;  /* 0xc0cafb0d070a7810 */ /* 0x040fe40007ffe0ff */
[----:B------:R-:W-:Y:S02]  /*0570*/  ISETP.GT.U32.AND P0, PT, R7, 0x7f7fffff, PT ;  /* 0x7f7fffff0700780c */ /* 0x000fe40003f04070 */
[----:B------:R-:W-:-:S04]  /*0580*/  LOP3.LUT R10, R10, 0xff800000, RZ, 0xc0, !PT ;  /* 0xff8000000a0a7812 */ /* 0x000fc800078ec0ff */
[----:B------:R-:W-:Y:S01]  /*0590*/  I2FP.F32.S32 R9, R10 ;  /* 0x0000000a00097245 */ /* 0x000fe20000201400 */
[----:B------:R-:W-:Y:S01]  /*05a0*/  IMAD.IADD R11, R7, 0x1, -R10 ;  /* 0x00000001070b7824 */ /* 0x000fe200078e0a0a */
[----:B------:R-:W-:-:S03]  /*05b0*/  MOV R10, 0x7f800000 ;  /* 0x7f800000000a7802 */ /* 0x000fc60000000f00 */
[----:B------:R-:W-:Y:S01]  /*05c0*/  FADD R11, R11, -1 ;  /* 0xbf8000000b0b7421 */ /* 0x000fe20000000000 */
[----:B------:R-:W-:-:S03]  /*05d0*/  FFMA R8, R9, 1.1920928955078125e-07, R8 ;  /* 0x3400000009087823 */ /* 0x000fc60000000008 */
[----:B------:R-:W-:-:S04]  /*05e0*/  FFMA R12, R11, R12, -0.16845393180847167969 ;  /* 0xbe2c7f300b0c7423 */ /* 0x000fc8000000000c */
        /* <DEDUP_REMOVED lines=13> */
[----:B------:R-:W-:-:S05]  /*06c0*/  FSETP.NEU.AND P0, PT, R7, RZ, PT ;  /* 0x000000ff0700720b */ /* 0x000fca0003f0d000 */
[----:B------:R-:W0:Y:S02]  /*06d0*/  FRND.CEIL R8, R8 ;  /* 0x0000000800087307 */ /* 0x000e240000209000 */
[----:B0-----:R-:W-:-:S06]  /*06e0*/  FSEL R7, R8, -INF , P0 ;  /* 0xff80000008077808 */ /* 0x001fcc0000000000 */
[----:B------:R-:W0:Y:S02]  /*06f0*/  F2I.U32.TRUNC.NTZ R7, R7 ;  /* 0x0000000700077305 */ /* 0x000e24000020f000 */
[----:B0-----:R-:W-:-:S04]  /*0700*/  PRMT R9, R7, 0x7604, RZ ;  /* 0x0000760407097816 */ /* 0x001fc800000000ff */
[--C-:B------:R-:W-:Y:S02]  /*0710*/  PRMT R11, RZ, 0x4, R9.reuse ;  /* 0x00000004ff0b7816 */ /* 0x100fe40000000009 */
[----:B------:R-:W-:Y:S02]  /*0720*/  PRMT R9, RZ, 0x5, R9 ;  /* 0x00000005ff097816 */ /* 0x000fe40000000009 */
[----:B--2---:R-:W-:-:S04]  /*0730*/  SHF.R.U32.HI R6, RZ, R11, R6 ;  /* 0x0000000bff067219 */ /* 0x004fc80000011606 */
[----:B------:R-:W-:-:S05]  /*0740*/  SGXT.U32 R6, R6, R9 ;  /* 0x000000090606721a */ /* 0x000fca0000000000 */
[----:B------:R-:W-:-:S05]  /*0750*/  IMAD R6, R6, 0x4, R3 ;  /* 0x0000000406067824 */ /* 0x000fca00078e0203 */
[----:B------:R2:W-:Y:S02]  /*0760*/  ATOMS.POPC.INC.32 RZ, [R6+URZ] ;  /* 0x0000000006ff7f8c */ /* 0x0005e4000d8000ff */
.L_x_17:
[----:B-1----:R-:W-:Y:S05]  /*0770*/  BSYNC.RECONVERGENT B0 ;  /* 0x0000000000007941 */ /* 0x002fea0003800200 */
.L_x_16:
[----:B------:R-:W-:Y:S06]  /*0780*/  BAR.SYNC.DEFER_BLOCKING 0x0 ;  /* 0x0000000000007b1d */ /* 0x000fec0000010000 */
[----:B------:R-:W-:Y:S05]  /*0790*/  @P1 EXIT ;  /* 0x000000000000194d */ /* 0x000fea0003800000 */
[----:B0-----:R-:W0:Y:S01]  /*07a0*/  I2F.U32.RP R11, R2 ;  /* 0x00000002000b7306 */ /* 0x001e220000209000 */
[----:B------:R-:W-:Y:S01]  /*07b0*/  IMAD.IADD R9, R5, 0x1, R2 ;  /* 0x0000000105097824 */ /* 0x000fe200078e0202 */
[----:B------:R-:W-:Y:S01]  /*07c0*/  ISETP.NE.U32.AND P2, PT, R2, RZ, PT ;  /* 0x000000ff0200720c */ /* 0x000fe20003f45070 */
[----:B------:R-:W-:Y:S03]  /*07d0*/  BSSY.RECONVERGENT B0, `(.L_x_18) ;  /* 0x000002a000007945 */ /* 0x000fe60003800200 */
[CC--:B------:R-:W-:Y:S02]  /*07e0*/  ISETP.GE.U32.AND P0, PT, R9.reuse, R0.reuse, PT ;  /* 0x000000000900720c */ /* 0x0c0fe40003f06070 */
[----:B------:R-:W-:Y:S02]  /*07f0*/  VIMNMX.U32 R8, PT, PT, R9, R0, !PT ;  /* 0x0000000009087248 */ /* 0x000fe40007fe0000 */
[----:B------:R-:W-:-:S04]  /*0800*/  SEL R10, RZ, 0x1, P0 ;  /* 0x00000001ff0a7807 */ /* 0x000fc80000000000 */
[----:B------:R-:W-:Y:S01]  /*0810*/  IADD3 R9, PT, PT, R8, -R9, -R10 ;  /* 0x8000000908097210 */ /* 0x000fe20007ffe80a */
[----:B0-----:R-:W2:Y:S02]  /*0820*/  MUFU.RCP R11, R11 ;  /* 0x0000000b000b7308 */ /* 0x001ea40000001000 */
[----:B--2---:R-:W-:-:S06]  /*0830*/  VIADD R6, R11, 0xffffffe ;  /* 0x0ffffffe0b067836 */ /* 0x004fcc0000000000 */
[----:B------:R0:W1:Y:S02]  /*0840*/  F2I.FTZ.U32.TRUNC.NTZ R7, R6 ;  /* 0x0000000600077305 */ /* 0x000064000021f000 */
[----:B0-----:R-:W-:Y:S01]  /*0850*/  IMAD.MOV.U32 R6, RZ, RZ, RZ ;  /* 0x000000ffff067224 */ /* 0x001fe200078e00ff */
[----:B-1----:R-:W-:-:S05]  /*0860*/  IADD3 R13, PT, PT, RZ, -R7, RZ ;  /* 0x80000007ff0d7210 */ /* 0x002fca0007ffe0ff */
[----:B------:R-:W-:-:S04]  /*0870*/  IMAD R13, R13, R2, RZ ;  /* 0x000000020d0d7224 */ /* 0x000fc800078e02ff */
[----:B------:R-:W-:-:S06]  /*0880*/  IMAD.HI.U32 R12, R7, R13, R6 ;  /* 0x0000000d070c7227 */ /* 0x000fcc00078e0006 */
[----:B------:R-:W-:-:S05]  /*0890*/  IMAD.HI.U32 R11, R12, R9, RZ ;  /* 0x000000090c0b7227 */ /* 0x000fca00078e00ff */
[----:B------:R-:W-:-:S05]  /*08a0*/  IADD3 R6, PT, PT, -R11, RZ, RZ ;  /* 0x000000ff0b067210 */ /* 0x000fca0007ffe1ff */
[----:B------:R-:W-:Y:S02]  /*08b0*/  IMAD R9, R2, R6, R9 ;  /* 0x0000000602097224 */ /* 0x000fe400078e0209 */
[----:B------:R-:W0:Y:S03]  /*08c0*/  LDC.64 R6, c[0x0][0x388] ;  /* 0x0000e200ff067b82 */ /* 0x000e260000000a00 */
[----:B------:R-:W-:-:S13]  /*08d0*/  ISETP.GE.U32.AND P0, PT, R9, R2, PT ;  /* 0x000000020900720c */ /* 0x000fda0003f06070 */
[----:B------:R-:W-:Y:S01]  /*08e0*/  @P0 IMAD.IADD R9, R9, 0x1, -R2 ;  /* 0x0000000109090824 */ /* 0x000fe200078e0a02 */
[----:B------:R-:W-:-:S04]  /*08f0*/  @P0 IADD3 R11, PT, PT, R11, 0x1, RZ ;  /* 0x000000010b0b0810 */ /* 0x000fc80007ffe0ff */
[----:B------:R-:W-:-:S13]  /*0900*/  ISETP.GE.U32.AND P1, PT, R9, R2, PT ;  /* 0x000000020900720c */ /* 0x000fda0003f26070 */
[----:B------:R-:W-:Y:S01]  /*0910*/  @P1 VIADD R11, R11, 0x1 ;  /* 0x000000010b0b1836 */ /* 0x000fe20000000000 */
[----:B------:R-:W-:-:S04]  /*0920*/  @!P2 LOP3.LUT R11, RZ, R2, RZ, 0x33, !PT ;  /* 0x00000002ff0ba212 */ /* 0x000fc800078e33ff */
[----:B------:R-:W-:-:S04]  /*0930*/  IADD3 R10, PT, PT, R10, R11, RZ ;  /* 0x0000000b0a0a7210 */ /* 0x000fc80007ffe0ff */
[C---:B------:R-:W-:Y:S02]  /*0940*/  LOP3.LUT R8, R10.reuse, 0x3, RZ, 0xc0, !PT ;  /* 0x000000030a087812 */ /* 0x040fe400078ec0ff */
[----:B------:R-:W-:Y:S02]  /*0950*/  ISETP.GE.U32.AND P1, PT, R10, 0x3, PT ;  /* 0x000000030a00780c */ /* 0x000fe40003f26070 */
[----:B------:R-:W-:-:S13]  /*0960*/  ISETP.NE.AND P0, PT, R8, 0x3, PT ;  /* 0x000000030800780c */ /* 0x000fda0003f05270 */
[----:B0-----:R-:W-:Y:S05]  /*0970*/  @!P0 BRA `(.L_x_19) ;  /* 0x00000000003c8947 */ /* 0x001fea0003800000 */
[----:B------:R-:W0:Y:S01]  /*0980*/  LDC.64 R8, c[0x0][0x388] ;  /* 0x0000e200ff087b82 */ /* 0x000e220000000a00 */
[----:B------:R-:W-:Y:S01]  /*0990*/  VIADD R10, R10, 0x1 ;  /* 0x000000010a0a7836 */ /* 0x000fe20000000000 */
[----:B------:R-:W-:-:S04]  /*09a0*/  LEA R4, R5, R4, 0x2 ;  /* 0x0000000405047211 */ /* 0x000fc800078e10ff */
[----:B------:R-:W-:Y:S01]  /*09b0*/  LOP3.LUT R10, R10, 0x3, RZ, 0xc0, !PT ;  /* 0x000000030a0a7812 */ /* 0x000fe200078ec0ff */
[----:B------:R-:W-:Y:S02]  /*09c0*/  VIADD R11, R4, UR4 ;  /* 0x00000004040b7c36 */ /* 0x000fe40008000000 */
[----:B0-----:R-:W-:-:S04]  /*09d0*/  IMAD.WIDE.U32 R8, R5, 0x4, R8 ;  /* 0x0000000405087825 */ /* 0x001fc800078e0008 */
[C---:B------:R-:W-:Y:S01]  /*09e0*/  IMAD R5, R10.reuse, R2, R5 ;  /* 0x000000020a057224 */ /* 0x040fe200078e0205 */
[----:B------:R-:W-:-:S07]  /*09f0*/  IADD3 R10, PT, PT, -R10, RZ, RZ ;  /* 0x000000ff0a0a7210 */ /* 0x000fce0007ffe1ff */
.L_x_20:
[----:B------:R0:W1:Y:S01]  /*0a00*/  LDS R13, [R11] ;  /* 0x000000000b0d7984 */ /* 0x0000620000000800 */
[----:B------:R-:W-:-:S05]  /*0a10*/  VIADD R10, R10, 0x1 ;  /* 0x000000010a0a7836 */ /* 0x000fca0000000000 */
[----:B------:R-:W-:Y:S02]  /*0a20*/  ISETP.NE.AND P0, PT, R10, RZ, PT ;  /* 0x000000ff0a00720c */ /* 0x000fe40003f05270 */
[C---:B0-----:R-:W-:Y:S01]  /*0a30*/  LEA R11, R2.reuse, R11, 0x2 ;  /* 0x0000000b020b7211 */ /* 0x041fe200078e10ff */
[----:B-1----:R0:W-:Y:S02]  /*0a40*/  REDG.E.ADD.STRONG.GPU desc[UR6][R8.64], R13 ;  /* 0x0000000d0800798e */ /* 0x0021e4000c12e106 */
[----:B0-----:R-:W-:-:S08]  /*0a50*/  IMAD.WIDE.U32 R8, R2, 0x4, R8 ;  /* 0x0000000402087825 */ /* 0x001fd000078e0008 */
[----:B------:R-:W-:Y:S05]  /*0a60*/  @P0 BRA `(.L_x_20) ;  /* 0xfffffffc00e40947 */ /* 0x000fea000383ffff */
.L_x_19:
[----:B------:R-:W-:Y:S05]  /*0a70*/  BSYNC.RECONVERGENT B0 ;  /* 0x0000000000007941 */ /* 0x000fea0003800200 */
.L_x_18:
[----:B------:R-:W-:Y:S05]  /*0a80*/  @!P1 EXIT ;  /* 0x000000000000994d */ /* 0x000fea0003800000 */
.L_x_21:
[C---:B0-----:R-:W-:Y:S02]  /*0a90*/  IMAD R17, R5.reuse, 0x4, R3 ;  /* 0x0000000405117824 */ /* 0x041fe400078e0203 */
[C---:B------:R-:W-:Y:S02]  /*0aa0*/  IMAD.IADD R11, R2.reuse, 0x1, R5 ;  /* 0x00000001020b7824 */ /* 0x040fe400078e0205 */
[--C-:B------:R-:W-:Y:S01]  /*0ab0*/  IMAD.WIDE.U32 R8, R5, 0x4, R6.reuse ;  /* 0x0000000405087825 */ /* 0x100fe200078e0006 */
[----:B------:R-:W-:Y:S02]  /*0ac0*/  LEA R19, R2, R17, 0x2 ;  /* 0x0000001102137211 */ /* 0x000fe400078e10ff */
[----:B------:R-:W0:Y:S01]  /*0ad0*/  LDS R17, [R17] ;  /* 0x0000000011117984 */ /* 0x000e220000000800 */
[C---:B------:R-:W-:Y:S01]  /*0ae0*/  IADD3 R13, PT, PT, R11.reuse, R2, RZ ;  /* 0x000000020b0d7210 */ /* 0x040fe20007ffe0ff */
[----:B------:R-:W-:-:S04]  /*0af0*/  IMAD.WIDE.U32 R10, R11, 0x4, R6 ;  /* 0x000000040b0a7825 */ /* 0x000fc800078e0006 */
[C---:B------:R-:W-:Y:S02]  /*0b00*/  IMAD R21, R2.reuse, 0x4, R19 ;  /* 0x0000000402157824 */ /* 0x040fe400078e0213 */
[----:B------:R-:W1:Y:S01]  /*0b10*/  LDS R19, [R19] ;  /* 0x0000000013137984 */ /* 0x000e620000000800 */
[C---:B------:R-:W-:Y:S02]  /*0b20*/  IMAD.IADD R23, R13.reuse, 0x1, R2 ;  /* 0x000000010d177824 */ /* 0x040fe400078e0202 */
[----:B------:R-:W-:Y:S01]  /*0b30*/  LEA R4, R2, R21, 0x2 ;  /* 0x0000001502047211 */ /* 0x000fe200078e10ff */
[--C-:B------:R-:W-:Y:S01]  /*0b40*/  IMAD.WIDE.U32 R12, R13, 0x4, R6.reuse ;  /* 0x000000040d0c7825 */ /* 0x100fe200078e0006 */
[----:B------:R-:W2:Y:S01]  /*0b50*/  LDS R21, [R21] ;  /* 0x0000000015157984 */ /* 0x000ea20000000800 */
[C---:B------:R-:W-:Y:S02]  /*0b60*/  IADD3 R5, PT, PT, R23.reuse, R2, RZ ;  /* 0x0000000217057210 */ /* 0x040fe40007ffe0ff */
[----:B------:R-:W-:Y:S01]  /*0b70*/  IMAD.WIDE.U32 R14, R23, 0x4, R6 ;  /* 0x00000004170e7825 */ /* 0x000fe200078e0006 */
[----:B------:R-:W3:Y:S01]  /*0b80*/  LDS R25, [R4] ;  /* 0x0000000004197984 */ /* 0x000ee20000000800 */
[----:B------:R-:W-:-:S03]  /*0b90*/  ISETP.GE.AND P0, PT, R5, R0, PT ;  /* 0x000000000500720c */ /* 0x000fc60003f06270 */
[----:B0-----:R0:W-:Y:S04]  /*0ba0*/  REDG.E.ADD.STRONG.GPU desc[UR6][R8.64], R17 ;  /* 0x000000110800798e */ /* 0x0011e8000c12e106 */
[----:B-1----:R0:W-:Y:S04]  /*0bb0*/  REDG.E.ADD.STRONG.GPU desc[UR6][R10.64], R19 ;  /* 0x000000130a00798e */ /* 0x0021e8000c12e106 */
[----:B--2---:R0:W-:Y:S04]  /*0bc0*/  REDG.E.ADD.STRONG.GPU desc[UR6][R12.64], R21 ;  /* 0x000000150c00798e */ /* 0x0041e8000c12e106 */
[----:B---3--:R0:W-:Y:S01]  /*0bd0*/  REDG.E.ADD.STRONG.GPU desc[UR6][R14.64], R25 ;  /* 0x000000190e00798e */ /* 0x0081e2000c12e106 */
[----:B------:R-:W-:Y:S05]  /*0be0*/  @!P0 BRA `(.L_x_21) ;  /* 0xfffffffc00a88947 */ /* 0x000fea000383ffff */
[----:B------:R-:W-:Y:S05]  /*0bf0*/  EXIT ;  /* 0x000000000000794d */ /* 0x000fea0003800000 */
.L_x_22:
        /* <DEDUP_REMOVED lines=16> */
.L_x_25:


//--------------------- .nv.shared._Z7ReorderPxPiixS_ --------------------------
	.section	.nv.shared._Z7ReorderPxPiixS_,"aw",@nobits
	.sectionflags	@""
	.align	16
	.zero		1024


//--------------------- .nv.shared.reserved.0     --------------------------
	.section	.nv.shared.reserved.0,"aw",@nobits
	.weak		__nv_reservedSMEM_offset_0_alias
	.size		__nv_reservedSMEM_offset_0_alias, 0, 64
	.other		__nv_reservedSMEM_offset_0_alias,@"STO_CUDA_RESERVED_SHARED STV_DEFAULT"
__nv_reservedSMEM_offset_0_alias:
	.zero		0
	.zero		64


//--------------------- .nv.shared._Z10prefixScanPiS_i --------------------------
	.section	.nv.shared._Z10prefixScanPiS_i,"aw",@nobits
	.sectionflags	@""
	.align	16
	.zero		1024


//--------------------- .nv.shared._Z9histogramPxPiix --------------------------
	.section	.nv.shared._Z9histogramPxPiix,"aw",@nobits
	.sectionflags	@""
	.align	16
	.zero		1024


//--------------------- .nv.constant0._Z7ReorderPxPiixS_ --------------------------
	.section	.nv.constant0._Z7ReorderPxPiixS_,"a",@progbits
	.sectionflags	@""
	.align	4
.nv.constant0._Z7ReorderPxPiixS_:
	.zero		936


//--------------------- .nv.constant0._Z10prefixScanPiS_i --------------------------
	.section	.nv.constant0._Z10prefixScanPiS_i,"a",@progbits
	.sectionflags	@""
	.align	4
.nv.constant0._Z10prefixScanPiS_i:
	.zero		916


//--------------------- .nv.constant0._Z9histogramPxPiix --------------------------
	.section	.nv.constant0._Z9histogramPxPiix,"a",@progbits
	.sectionflags	@""
	.align	4
.nv.constant0._Z9histogramPxPiix:
	.zero		928


//--------------------- SYMBOLS --------------------------

	.type		.nv.reservedSmem.offset0,@object
	.size		.nv.reservedSmem.offset0,0x4
	.type		.nv.reservedSmem.cap,@object
	.size		.nv.reservedSmem.cap,0x4
